//
// Generated by NVIDIA NVVM Compiler
//
// Compiler Build ID: CL-36424714
// Cuda compilation tools, release 13.0, V13.0.88
// Based on NVVM 20.0.0
//

.version 9.0
.target sm_100
.address_size 64

	// .globl	_Z9init_maskPbi
.extern .func  (.param .b32 func_retval0) vprintf
(
	.param .b64 vprintf_param_0,
	.param .b64 vprintf_param_1
)
;
.global .align 1 .b8 $str[8] = {37, 108, 117, 32, 37, 100, 10};

.visible .entry _Z9init_maskPbi(
	.param .u64 .ptr .align 1 _Z9init_maskPbi_param_0,
	.param .u32 _Z9init_maskPbi_param_1
)
{
	.reg .pred 	%p<2>;
	.reg .b16 	%rs<2>;
	.reg .b32 	%r<21>;
	.reg .b64 	%rd<5>;

	ld.param.u64 	%rd1, [_Z9init_maskPbi_param_0];
	ld.param.u32 	%r2, [_Z9init_maskPbi_param_1];
	mov.u32 	%r3, %ctaid.z;
	mov.u32 	%r4, %nctaid.x;
	mov.u32 	%r5, %nctaid.y;
	mov.u32 	%r6, %ctaid.y;
	mov.u32 	%r7, %ctaid.x;
	mad.lo.s32 	%r8, %r3, %r5, %r6;
	mad.lo.s32 	%r9, %r8, %r4, %r7;
	mov.u32 	%r10, %tid.z;
	mov.u32 	%r11, %ntid.x;
	mov.u32 	%r12, %ntid.y;
	mov.u32 	%r13, %tid.y;
	mov.u32 	%r14, %tid.x;
	mov.u32 	%r15, %ntid.z;
	mad.lo.s32 	%r16, %r9, %r15, %r10;
	mad.lo.s32 	%r17, %r16, %r12, %r13;
	mad.lo.s32 	%r1, %r17, %r11, %r14;
	add.s32 	%r18, %r2, -1;
	mul.lo.s32 	%r19, %r2, %r18;
	shl.b32 	%r20, %r19, 1;
	setp.ge.s32 	%p1, %r1, %r20;
	@%p1 bra 	$L__BB0_2;
	cvta.to.global.u64 	%rd2, %rd1;
	cvt.s64.s32 	%rd3, %r1;
	add.s64 	%rd4, %rd2, %rd3;
	mov.b16 	%rs1, 0;
	st.global.u8 	[%rd4], %rs1;
$L__BB0_2:
	ret;

}
	// .globl	_Z10check_maskPbi
.visible .entry _Z10check_maskPbi(
	.param .u64 .ptr .align 1 _Z10check_maskPbi_param_0,
	.param .u32 _Z10check_maskPbi_param_1
)
{
	.reg .pred 	%p<2>;
	.reg .b16 	%rs<2>;
	.reg .b32 	%r<21>;
	.reg .b64 	%rd<5>;

	ld.param.u64 	%rd1, [_Z10check_maskPbi_param_0];
	ld.param.u32 	%r2, [_Z10check_maskPbi_param_1];
	mov.u32 	%r3, %ctaid.z;
	mov.u32 	%r4, %nctaid.x;
	mov.u32 	%r5, %nctaid.y;
	mov.u32 	%r6, %ctaid.y;
	mov.u32 	%r7, %ctaid.x;
	mad.lo.s32 	%r8, %r3, %r5, %r6;
	mad.lo.s32 	%r9, %r8, %r4, %r7;
	mov.u32 	%r10, %tid.z;
	mov.u32 	%r11, %ntid.x;
	mov.u32 	%r12, %ntid.y;
	mov.u32 	%r13, %tid.y;
	mov.u32 	%r14, %tid.x;
	mov.u32 	%r15, %ntid.z;
	mad.lo.s32 	%r16, %r9, %r15, %r10;
	mad.lo.s32 	%r17, %r16, %r12, %r13;
	mad.lo.s32 	%r1, %r17, %r11, %r14;
	add.s32 	%r18, %r2, -1;
	mul.lo.s32 	%r19, %r2, %r18;
	shl.b32 	%r20, %r19, 1;
	setp.ge.s32 	%p1, %r1, %r20;
	@%p1 bra 	$L__BB1_2;
	cvta.to.global.u64 	%rd2, %rd1;
	cvt.s64.s32 	%rd3, %r1;
	add.s64 	%rd4, %rd2, %rd3;
	mov.b16 	%rs1, 0;
	st.global.u8 	[%rd4], %rs1;
$L__BB1_2:
	ret;

}
	// .globl	_Z12adjust_levelPiS_Pbiil
.visible .entry _Z12adjust_levelPiS_Pbiil(
	.param .u64 .ptr .align 1 _Z12adjust_levelPiS_Pbiil_param_0,
	.param .u64 .ptr .align 1 _Z12adjust_levelPiS_Pbiil_param_1,
	.param .u64 .ptr .align 1 _Z12adjust_levelPiS_Pbiil_param_2,
	.param .u32 _Z12adjust_levelPiS_Pbiil_param_3,
	.param .u32 _Z12adjust_levelPiS_Pbiil_param_4,
	.param .u64 _Z12adjust_levelPiS_Pbiil_param_5
)
{
	.reg .pred 	%p<10>;
	.reg .b16 	%rs<3>;
	.reg .b32 	%r<50>;
	.reg .b64 	%rd<21>;

	ld.param.u64 	%rd4, [_Z12adjust_levelPiS_Pbiil_param_0];
	ld.param.u64 	%rd5, [_Z12adjust_levelPiS_Pbiil_param_1];
	ld.param.u64 	%rd7, [_Z12adjust_levelPiS_Pbiil_param_2];
	ld.param.u32 	%r4, [_Z12adjust_levelPiS_Pbiil_param_3];
	ld.param.u32 	%r5, [_Z12adjust_levelPiS_Pbiil_param_4];
	ld.param.u64 	%rd6, [_Z12adjust_levelPiS_Pbiil_param_5];
	cvta.to.global.u64 	%rd1, %rd7;
	mov.u32 	%r6, %tid.x;
	mov.u32 	%r7, %ntid.x;
	mov.u32 	%r8, %ctaid.x;
	mad.lo.s32 	%r1, %r7, %r8, %r6;
	setp.ge.s32 	%p1, %r1, %r5;
	@%p1 bra 	$L__BB2_5;
	cvta.to.global.u64 	%rd8, %rd4;
	cvta.to.global.u64 	%rd9, %rd5;
	mul.wide.s32 	%rd10, %r1, 4;
	add.s64 	%rd2, %rd8, %rd10;
	ld.global.u32 	%r9, [%rd2];
	add.s32 	%r10, %r4, -1;
	add.s32 	%r11, %r10, %r9;
	st.global.u32 	[%rd2], %r11;
	add.s64 	%rd3, %rd9, %rd10;
	ld.global.u32 	%r12, [%rd3];
	add.s32 	%r13, %r10, %r12;
	st.global.u32 	[%rd3], %r13;
	bar.sync 	0;
	ld.global.u32 	%r2, [%rd2];
	cvt.s64.s32 	%rd11, %r2;
	setp.gt.s64 	%p2, %rd6, %rd11;
	ld.global.u32 	%r3, [%rd3];
	cvt.s64.s32 	%rd12, %r3;
	setp.le.s64 	%p3, %rd6, %rd12;
	setp.gt.s64 	%p4, %rd6, %rd12;
	selp.u32 	%r14, -1, 0, %p4;
	selp.u32 	%r15, -1, 0, %p3;
	selp.b32 	%r16, %r15, %r14, %p2;
	and.b32  	%r17, %r16, 1;
	setp.eq.b32 	%p5, %r17, 1;
	not.pred 	%p6, %p5;
	@%p6 bra 	$L__BB2_5;
	setp.le.s32 	%p7, %r2, %r3;
	@%p7 bra 	$L__BB2_4;
	add.s32 	%r34, %r2, 1;
	shr.s32 	%r35, %r34, 1;
	add.s32 	%r36, %r35, -1;
	mul.lo.s32 	%r37, %r36, %r4;
	sub.s32 	%r38, %r2, %r4;
	add.s32 	%r39, %r38, %r37;
	shl.b32 	%r40, %r39, 1;
	cvt.s64.s32 	%rd17, %r40;
	add.s64 	%rd18, %rd1, %rd17;
	mov.b16 	%rs2, 1;
	st.global.u8 	[%rd18+2], %rs2;
	shl.b32 	%r41, %r36, 1;
	or.b32  	%r42, %r41, 1;
	setp.ne.s32 	%p9, %r2, %r42;
	sub.s32 	%r43, %r3, %r4;
	selp.b32 	%r44, 1, 2, %p9;
	selp.u32 	%r45, 1, 0, %p9;
	add.s32 	%r46, %r43, %r45;
	add.s32 	%r47, %r46, %r37;
	shl.b32 	%r48, %r47, 1;
	add.s32 	%r49, %r48, %r44;
	cvt.s64.s32 	%rd19, %r49;
	add.s64 	%rd20, %rd1, %rd19;
	st.global.u8 	[%rd20], %rs2;
	st.global.u32 	[%rd2], %r36;
	bra.uni 	$L__BB2_5;
$L__BB2_4:
	add.s32 	%r18, %r3, 1;
	shr.s32 	%r19, %r18, 1;
	add.s32 	%r20, %r19, -1;
	mul.lo.s32 	%r21, %r20, %r4;
	sub.s32 	%r22, %r3, %r4;
	add.s32 	%r23, %r22, %r21;
	shl.b32 	%r24, %r23, 1;
	cvt.s64.s32 	%rd13, %r24;
	add.s64 	%rd14, %rd1, %rd13;
	mov.b16 	%rs1, 1;
	st.global.u8 	[%rd14+2], %rs1;
	shl.b32 	%r25, %r20, 1;
	or.b32  	%r26, %r25, 1;
	setp.ne.s32 	%p8, %r3, %r26;
	sub.s32 	%r27, %r2, %r4;
	selp.b32 	%r28, 1, 2, %p8;
	selp.u32 	%r29, 1, 0, %p8;
	add.s32 	%r30, %r27, %r29;
	add.s32 	%r31, %r30, %r21;
	shl.b32 	%r32, %r31, 1;
	add.s32 	%r33, %r32, %r28;
	cvt.s64.s32 	%rd15, %r33;
	add.s64 	%rd16, %rd1, %rd15;
	st.global.u8 	[%rd16], %rs1;
	st.global.u32 	[%rd3], %r20;
$L__BB2_5:
	ret;

}
	// .globl	_Z13calculate_lcaPiS_S_i
.visible .entry _Z13calculate_lcaPiS_S_i(
	.param .u64 .ptr .align 1 _Z13calculate_lcaPiS_S_i_param_0,
	.param .u64 .ptr .align 1 _Z13calculate_lcaPiS_S_i_param_1,
	.param .u64 .ptr .align 1 _Z13calculate_lcaPiS_S_i_param_2,
	.param .u32 _Z13calculate_lcaPiS_S_i_param_3
)
{
	.reg .pred 	%p<3>;
	.reg .b32 	%r<19>;
	.reg .b32 	%f<8>;
	.reg .b64 	%rd<12>;

	ld.param.u64 	%rd1, [_Z13calculate_lcaPiS_S_i_param_0];
	ld.param.u64 	%rd2, [_Z13calculate_lcaPiS_S_i_param_1];
	ld.param.u64 	%rd3, [_Z13calculate_lcaPiS_S_i_param_2];
	ld.param.u32 	%r5, [_Z13calculate_lcaPiS_S_i_param_3];
	mov.u32 	%r6, %tid.x;
	mov.u32 	%r7, %ntid.x;
	mov.u32 	%r8, %ctaid.x;
	mad.lo.s32 	%r1, %r7, %r8, %r6;
	setp.ge.s32 	%p1, %r1, %r5;
	@%p1 bra 	$L__BB3_4;
	cvta.to.global.u64 	%rd4, %rd1;
	cvta.to.global.u64 	%rd5, %rd2;
	mul.wide.s32 	%rd6, %r1, 4;
	add.s64 	%rd7, %rd4, %rd6;
	ld.global.u32 	%r10, [%rd7];
	add.s32 	%r11, %r10, 1;
	cvt.rn.f32.s32 	%f1, %r11;
	add.s64 	%rd8, %rd5, %rd6;
	ld.global.u32 	%r12, [%rd8];
	add.s32 	%r13, %r12, 1;
	cvt.rn.f32.s32 	%f2, %r13;
	mov.b32 	%r18, 1;
$L__BB3_2:
	mov.b32 	%r14, 1;
	shl.b32 	%r15, %r14, %r18;
	cvt.rn.f32.s32 	%f3, %r15;
	div.rn.f32 	%f4, %f1, %f3;
	cvt.rmi.f32.f32 	%f5, %f4;
	cvt.rzi.s32.f32 	%r3, %f5;
	div.rn.f32 	%f6, %f2, %f3;
	cvt.rmi.f32.f32 	%f7, %f6;
	cvt.rzi.s32.f32 	%r16, %f7;
	add.s32 	%r18, %r18, 1;
	setp.ne.s32 	%p2, %r3, %r16;
	@%p2 bra 	$L__BB3_2;
	add.s32 	%r17, %r3, -1;
	cvta.to.global.u64 	%rd9, %rd3;
	add.s64 	%rd11, %rd9, %rd6;
	st.global.u32 	[%rd11], %r17;
$L__BB3_4:
	ret;

}
	// .globl	_Z9traversalPiS_S_S_Pbii
.visible .entry _Z9traversalPiS_S_S_Pbii(
	.param .u64 .ptr .align 1 _Z9traversalPiS_S_S_Pbii_param_0,
	.param .u64 .ptr .align 1 _Z9traversalPiS_S_S_Pbii_param_1,
	.param .u64 .ptr .align 1 _Z9traversalPiS_S_S_Pbii_param_2,
	.param .u64 .ptr .align 1 _Z9traversalPiS_S_S_Pbii_param_3,
	.param .u64 .ptr .align 1 _Z9traversalPiS_S_S_Pbii_param_4,
	.param .u32 _Z9traversalPiS_S_S_Pbii_param_5,
	.param .u32 _Z9traversalPiS_S_S_Pbii_param_6
)
{
	.reg .pred 	%p<5>;
	.reg .b16 	%rs<4>;
	.reg .b32 	%r<41>;
	.reg .b64 	%rd<24>;

	ld.param.u64 	%rd3, [_Z9traversalPiS_S_S_Pbii_param_0];
	ld.param.u64 	%rd4, [_Z9traversalPiS_S_S_Pbii_param_1];
	ld.param.u64 	%rd5, [_Z9traversalPiS_S_S_Pbii_param_2];
	ld.param.u64 	%rd6, [_Z9traversalPiS_S_S_Pbii_param_3];
	ld.param.u64 	%rd7, [_Z9traversalPiS_S_S_Pbii_param_4];
	ld.param.u32 	%r15, [_Z9traversalPiS_S_S_Pbii_param_5];
	ld.param.u32 	%r16, [_Z9traversalPiS_S_S_Pbii_param_6];
	cvta.to.global.u64 	%rd1, %rd7;
	mov.u32 	%r17, %tid.x;
	mov.u32 	%r18, %ntid.x;
	mov.u32 	%r19, %ctaid.x;
	mad.lo.s32 	%r1, %r18, %r19, %r17;
	setp.ge.s32 	%p1, %r1, %r16;
	@%p1 bra 	$L__BB4_7;
	cvta.to.global.u64 	%rd8, %rd4;
	cvta.to.global.u64 	%rd9, %rd3;
	cvta.to.global.u64 	%rd10, %rd5;
	cvta.to.global.u64 	%rd11, %rd6;
	mul.wide.s32 	%rd12, %r1, 4;
	add.s64 	%rd13, %rd9, %rd12;
	ld.global.u32 	%r38, [%rd13];
	add.s64 	%rd14, %rd10, %rd12;
	ld.global.u32 	%r3, [%rd14];
	add.s64 	%rd15, %rd11, %rd12;
	ld.global.u32 	%r4, [%rd15];
	add.s32 	%r20, %r38, 1;
	shr.s32 	%r21, %r20, 1;
	add.s32 	%r40, %r21, -1;
	add.s64 	%rd2, %rd8, %rd12;
	ld.global.u32 	%r22, [%rd2];
	setp.eq.s32 	%p2, %r40, %r22;
	@%p2 bra 	$L__BB4_6;
$L__BB4_2:
	mov.u32 	%r6, %r40;
	mul.lo.s32 	%r8, %r6, %r15;
	add.s32 	%r23, %r8, %r3;
	shl.b32 	%r24, %r23, 1;
	cvt.s64.s32 	%rd16, %r24;
	add.s64 	%rd17, %rd1, %rd16;
	mov.b16 	%rs1, 1;
	st.global.u8 	[%rd17], %rs1;
	shl.b32 	%r25, %r6, 1;
	or.b32  	%r9, %r25, 1;
	setp.ne.s32 	%p3, %r38, %r9;
	@%p3 bra 	$L__BB4_4;
	add.s32 	%r28, %r8, %r4;
	shl.b32 	%r39, %r28, 1;
	bra.uni 	$L__BB4_5;
$L__BB4_4:
	add.s32 	%r26, %r8, %r4;
	shl.b32 	%r27, %r26, 1;
	or.b32  	%r39, %r27, 1;
$L__BB4_5:
	cvt.s64.s32 	%rd18, %r39;
	add.s64 	%rd19, %rd1, %rd18;
	mov.b16 	%rs2, 1;
	st.global.u8 	[%rd19], %rs2;
	sub.s32 	%r29, %r9, %r6;
	shr.s32 	%r30, %r29, 1;
	add.s32 	%r40, %r30, -1;
	ld.global.u32 	%r31, [%rd2];
	setp.ne.s32 	%p4, %r40, %r31;
	mov.u32 	%r38, %r6;
	@%p4 bra 	$L__BB4_2;
$L__BB4_6:
	mul.lo.s32 	%r32, %r40, %r15;
	add.s32 	%r33, %r32, %r3;
	shl.b32 	%r34, %r33, 1;
	cvt.s64.s32 	%rd20, %r34;
	add.s64 	%rd21, %rd1, %rd20;
	mov.b16 	%rs3, 1;
	st.global.u8 	[%rd21+1], %rs3;
	add.s32 	%r35, %r32, %r4;
	shl.b32 	%r36, %r35, 1;
	cvt.s64.s32 	%rd22, %r36;
	add.s64 	%rd23, %rd1, %rd22;
	st.global.u8 	[%rd23+1], %rs3;
$L__BB4_7:
	ret;

}
	// .globl	_Z6to_strPcPbii
.visible .entry _Z6to_strPcPbii(
	.param .u64 .ptr .align 1 _Z6to_strPcPbii_param_0,
	.param .u64 .ptr .align 1 _Z6to_strPcPbii_param_1,
	.param .u32 _Z6to_strPcPbii_param_2,
	.param .u32 _Z6to_strPcPbii_param_3
)
{
	.reg .pred 	%p<4>;
	.reg .b16 	%rs<4>;
	.reg .b32 	%r<33>;
	.reg .b64 	%rd<10>;

	ld.param.u64 	%rd3, [_Z6to_strPcPbii_param_0];
	ld.param.u32 	%r11, [_Z6to_strPcPbii_param_2];
	ld.param.u32 	%r10, [_Z6to_strPcPbii_param_3];
	cvta.to.global.u64 	%rd1, %rd3;
	mov.u32 	%r12, %tid.x;
	mov.u32 	%r13, %ntid.x;
	mov.u32 	%r14, %ctaid.x;
	mad.lo.s32 	%r31, %r13, %r14, %r12;
	setp.ge.s32 	%p1, %r31, %r11;
	@%p1 bra 	$L__BB5_6;
	mov.b32 	%r30, 0;
	mov.u32 	%r29, %r31;
$L__BB5_2:
	mov.u32 	%r3, %r30;
	add.s32 	%r30, %r3, 1;
	mul.hi.s32 	%r16, %r29, 1717986919;
	shr.u32 	%r17, %r16, 31;
	shr.s32 	%r18, %r16, 2;
	add.s32 	%r5, %r18, %r17;
	add.s32 	%r19, %r29, 9;
	setp.gt.u32 	%p2, %r19, 18;
	mov.u32 	%r29, %r5;
	@%p2 bra 	$L__BB5_2;
	add.s32 	%r21, %r10, 1;
	mul.wide.s32 	%rd4, %r21, %r31;
	cvt.u64.u32 	%rd5, %r3;
	add.s64 	%rd2, %rd4, %rd5;
	mov.b32 	%r32, 0;
$L__BB5_4:
	mul.hi.s32 	%r22, %r31, 1717986919;
	shr.u32 	%r23, %r22, 31;
	shr.s32 	%r24, %r22, 2;
	add.s32 	%r8, %r24, %r23;
	mul.lo.s32 	%r25, %r8, 10;
	sub.s32 	%r26, %r31, %r25;
	neg.s32 	%r27, %r32;
	cvt.s64.s32 	%rd6, %r27;
	add.s64 	%rd7, %rd2, %rd6;
	add.s64 	%rd8, %rd7, %rd1;
	cvt.u16.u32 	%rs1, %r26;
	add.s16 	%rs2, %rs1, 48;
	st.global.u8 	[%rd8], %rs2;
	add.s32 	%r32, %r32, 1;
	add.s32 	%r28, %r31, 9;
	setp.gt.u32 	%p3, %r28, 18;
	mov.u32 	%r31, %r8;
	@%p3 bra 	$L__BB5_4;
	add.s64 	%rd9, %rd1, %rd2;
	mov.b16 	%rs3, 48;
	st.global.u8 	[%rd9+1], %rs3;
$L__BB5_6:
	ret;

}
	// .globl	_Z8get_hashPbPmPci
.visible .entry _Z8get_hashPbPmPci(
	.param .u64 .ptr .align 1 _Z8get_hashPbPmPci_param_0,
	.param .u64 .ptr .align 1 _Z8get_hashPbPmPci_param_1,
	.param .u64 .ptr .align 1 _Z8get_hashPbPmPci_param_2,
	.param .u32 _Z8get_hashPbPmPci_param_3
)
{
	.local .align 16 .b8 	__local_depot6[112];
	.reg .b64 	%SP;
	.reg .b64 	%SPL;
	.reg .pred 	%p<36>;
	.reg .b16 	%rs<19>;
	.reg .b32 	%r<171>;
	.reg .b64 	%rd<359>;

	mov.u64 	%SPL, __local_depot6;
	ld.param.u64 	%rd92, [_Z8get_hashPbPmPci_param_0];
	ld.param.u64 	%rd93, [_Z8get_hashPbPmPci_param_1];
	ld.param.u32 	%r43, [_Z8get_hashPbPmPci_param_3];
	add.u64 	%rd1, %SPL, 0;
	add.u64 	%rd2, %SPL, 32;
	add.u64 	%rd3, %SPL, 10;
	mov.u32 	%r44, %ctaid.z;
	mov.u32 	%r45, %nctaid.x;
	mov.u32 	%r46, %nctaid.y;
	mov.u32 	%r47, %ctaid.y;
	mov.u32 	%r48, %ctaid.x;
	mad.lo.s32 	%r49, %r44, %r46, %r47;
	mad.lo.s32 	%r50, %r49, %r45, %r48;
	mov.u32 	%r51, %tid.z;
	mov.u32 	%r52, %ntid.x;
	mov.u32 	%r53, %ntid.y;
	mov.u32 	%r54, %tid.y;
	mov.u32 	%r55, %tid.x;
	mov.u32 	%r56, %ntid.z;
	mad.lo.s32 	%r57, %r50, %r56, %r51;
	mad.lo.s32 	%r58, %r57, %r53, %r54;
	mad.lo.s32 	%r1, %r58, %r52, %r55;
	add.s32 	%r59, %r43, -1;
	mul.lo.s32 	%r60, %r43, %r59;
	shl.b32 	%r61, %r60, 1;
	setp.ge.s32 	%p1, %r1, %r61;
	@%p1 bra 	$L__BB6_60;
	cvta.to.global.u64 	%rd97, %rd92;
	cvt.s64.s32 	%rd98, %r1;
	add.s64 	%rd99, %rd97, %rd98;
	ld.global.u8 	%rs3, [%rd99];
	setp.ne.s16 	%p2, %rs3, 1;
	@%p2 bra 	$L__BB6_60;
	mov.b32 	%r157, 0;
	mov.b16 	%rs18, 1;
	mov.b32 	%r156, 1;
	mov.u32 	%r158, %r1;
$L__BB6_3:
	mov.u32 	%r3, %r157;
	mov.u16 	%rs1, %rs18;
	mov.u32 	%r2, %r156;
	add.s32 	%r157, %r3, 1;
	mul.hi.s32 	%r64, %r158, 1717986919;
	shr.u32 	%r65, %r64, 31;
	shr.s32 	%r66, %r64, 2;
	add.s32 	%r6, %r66, %r65;
	add.s32 	%r67, %r158, 9;
	setp.gt.u32 	%p3, %r67, 18;
	add.s16 	%rs18, %rs1, 1;
	add.s32 	%r156, %r2, 1;
	mov.u32 	%r158, %r6;
	@%p3 bra 	$L__BB6_3;
	mov.b32 	%r159, 0;
	mov.u32 	%r160, %r1;
$L__BB6_5:
	mul.hi.s32 	%r69, %r160, 1717986919;
	shr.u32 	%r70, %r69, 31;
	shr.s32 	%r71, %r69, 2;
	add.s32 	%r10, %r71, %r70;
	mul.lo.s32 	%r72, %r10, 10;
	sub.s32 	%r73, %r160, %r72;
	cvt.u16.u32 	%rs5, %r73;
	add.s16 	%rs6, %rs5, 48;
	cvt.u64.u32 	%rd100, %r159;
	add.s64 	%rd4, %rd3, %rd100;
	st.local.u8 	[%rd4], %rs6;
	add.s32 	%r159, %r159, 1;
	add.s32 	%r74, %r160, 9;
	setp.gt.u32 	%p4, %r74, 18;
	mov.u32 	%r160, %r10;
	@%p4 bra 	$L__BB6_5;
	cvta.to.global.u64 	%rd5, %rd93;
	mov.b16 	%rs7, 48;
	st.local.u8 	[%rd4+1], %rs7;
	shl.b32 	%r12, %r1, 1;
	and.b32  	%r13, %r157, 3;
	setp.lt.u32 	%p5, %r3, 3;
	mov.b32 	%r162, 0;
	@%p5 bra 	$L__BB6_9;
	and.b32  	%r162, %r157, -4;
	and.b32  	%r76, %r2, -4;
	neg.s32 	%r161, %r76;
	add.s64 	%rd315, %rd1, 2;
	add.s64 	%rd314, %rd3, 2;
$L__BB6_8:
	ld.local.v2.u8 	{%rs8, %rs9}, [%rd314+-2];
	st.local.v2.u8 	[%rd315+-2], {%rs8, %rs9};
	ld.local.v2.u8 	{%rs10, %rs11}, [%rd314];
	st.local.v2.u8 	[%rd315], {%rs10, %rs11};
	add.s32 	%r161, %r161, 4;
	add.s64 	%rd315, %rd315, 4;
	add.s64 	%rd314, %rd314, 4;
	setp.ne.s32 	%p6, %r161, 0;
	@%p6 bra 	$L__BB6_8;
$L__BB6_9:
	setp.eq.s32 	%p7, %r13, 0;
	@%p7 bra 	$L__BB6_12;
	cvt.u64.u32 	%rd101, %r162;
	add.s64 	%rd317, %rd1, %rd101;
	add.s64 	%rd316, %rd3, %rd101;
	and.b32  	%r77, %r2, 3;
	neg.s32 	%r163, %r77;
$L__BB6_11:
	.pragma "nounroll";
	ld.local.u8 	%rs12, [%rd316];
	st.local.u8 	[%rd317], %rs12;
	add.s64 	%rd317, %rd317, 1;
	add.s64 	%rd316, %rd316, 1;
	add.s32 	%r163, %r163, 1;
	setp.ne.s32 	%p8, %r163, 0;
	@%p8 bra 	$L__BB6_11;
$L__BB6_12:
	setp.lt.u32 	%p9, %r3, 3;
	mov.b32 	%r164, 0;
	@%p9 bra 	$L__BB6_15;
	and.b32  	%r164, %r157, -4;
	and.b32  	%r79, %r2, -4;
	neg.s32 	%r166, %r79;
	add.s64 	%rd321, %rd2, 16;
	add.s64 	%rd320, %rd1, 2;
$L__BB6_14:
	ld.local.v2.u8 	{%rs13, %rs14}, [%rd320+-2];
	cvt.u64.u16 	%rd102, %rs14;
	cvt.u64.u16 	%rd103, %rs13;
	st.local.v2.u64 	[%rd321+-16], {%rd103, %rd102};
	ld.local.v2.u8 	{%rs15, %rs16}, [%rd320];
	cvt.u64.u16 	%rd104, %rs16;
	cvt.u64.u16 	%rd105, %rs15;
	st.local.v2.u64 	[%rd321], {%rd105, %rd104};
	add.s32 	%r166, %r166, 4;
	add.s64 	%rd321, %rd321, 32;
	add.s64 	%rd320, %rd320, 4;
	setp.eq.s32 	%p10, %r166, 0;
	@%p10 bra 	$L__BB6_15;
	bra.uni 	$L__BB6_14;
$L__BB6_15:
	setp.eq.s32 	%p11, %r13, 0;
	@%p11 bra 	$L__BB6_18;
	cvt.u64.u32 	%rd106, %r164;
	mul.wide.u32 	%rd107, %r164, 8;
	add.s64 	%rd319, %rd2, %rd107;
	add.s64 	%rd318, %rd1, %rd106;
	and.b32  	%r80, %r2, 3;
	neg.s32 	%r165, %r80;
$L__BB6_17:
	.pragma "nounroll";
	ld.local.u8 	%rd108, [%rd318];
	st.local.u64 	[%rd319], %rd108;
	add.s64 	%rd319, %rd319, 8;
	add.s64 	%rd318, %rd318, 1;
	add.s32 	%r165, %r165, 1;
	setp.ne.s32 	%p12, %r165, 0;
	@%p12 bra 	$L__BB6_17;
$L__BB6_18:
	setp.lt.u32 	%p13, %r3, 15;
	mov.b64 	%rd330, 0;
	mov.u64 	%rd44, %rd330;
	@%p13 bra 	$L__BB6_27;
	shr.u32 	%r82, %r157, 4;
	max.u32 	%r28, %r82, 1;
	and.b32  	%r29, %r28, 3;
	setp.lt.u32 	%p14, %r157, 64;
	mov.b32 	%r167, 0;
	mov.b64 	%rd44, 0;
	mov.u64 	%rd330, %rd44;
	@%p14 bra 	$L__BB6_22;
	and.b32  	%r167, %r28, 268435452;
	shr.u32 	%r83, %r2, 4;
	max.u32 	%r84, %r83, 1;
	and.b32  	%r85, %r84, 268435452;
	neg.s32 	%r169, %r85;
	add.s64 	%rd332, %rd2, 32;
	mov.b64 	%rd44, 0;
$L__BB6_21:
	.pragma "nounroll";
	ld.local.v2.u64 	{%rd113, %rd114}, [%rd332+-32];
	mul.lo.s64 	%rd115, %rd113, -8663945395140668459;
	mul.lo.s64 	%rd116, %rd113, -8601547726154366976;
	shr.u64 	%rd117, %rd115, 33;
	or.b64  	%rd118, %rd117, %rd116;
	mul.lo.s64 	%rd119, %rd118, 5545529020109919103;
	xor.b64  	%rd120, %rd119, %rd330;
	mov.b64 	{%r86, %r87}, %rd120;
	shf.l.wrap.b32 	%r88, %r86, %r87, 27;
	shf.l.wrap.b32 	%r89, %r87, %r86, 27;
	mov.b64 	%rd121, {%r89, %r88};
	add.s64 	%rd122, %rd121, %rd44;
	mad.lo.s64 	%rd123, %rd122, 5, 1390208809;
	mul.lo.s64 	%rd124, %rd114, 5545529020109919103;
	mul.lo.s64 	%rd125, %rd114, 5659660229084708864;
	shr.u64 	%rd126, %rd124, 31;
	or.b64  	%rd127, %rd126, %rd125;
	mul.lo.s64 	%rd128, %rd127, -8663945395140668459;
	xor.b64  	%rd129, %rd128, %rd44;
	mov.b64 	{%r90, %r91}, %rd129;
	shf.l.wrap.b32 	%r92, %r90, %r91, 31;
	shf.l.wrap.b32 	%r93, %r91, %r90, 31;
	mov.b64 	%rd130, {%r93, %r92};
	add.s64 	%rd131, %rd123, %rd130;
	mad.lo.s64 	%rd132, %rd131, 5, 944331445;
	ld.local.v2.u64 	{%rd133, %rd134}, [%rd332+-16];
	mul.lo.s64 	%rd135, %rd133, -8663945395140668459;
	mul.lo.s64 	%rd136, %rd133, -8601547726154366976;
	shr.u64 	%rd137, %rd135, 33;
	or.b64  	%rd138, %rd137, %rd136;
	mul.lo.s64 	%rd139, %rd138, 5545529020109919103;
	xor.b64  	%rd140, %rd139, %rd123;
	mov.b64 	{%r94, %r95}, %rd140;
	shf.l.wrap.b32 	%r96, %r94, %r95, 27;
	shf.l.wrap.b32 	%r97, %r95, %r94, 27;
	mov.b64 	%rd141, {%r97, %r96};
	add.s64 	%rd142, %rd141, %rd132;
	mad.lo.s64 	%rd143, %rd142, 5, 1390208809;
	mul.lo.s64 	%rd144, %rd134, 5545529020109919103;
	mul.lo.s64 	%rd145, %rd134, 5659660229084708864;
	shr.u64 	%rd146, %rd144, 31;
	or.b64  	%rd147, %rd146, %rd145;
	mul.lo.s64 	%rd148, %rd147, -8663945395140668459;
	xor.b64  	%rd149, %rd148, %rd132;
	mov.b64 	{%r98, %r99}, %rd149;
	shf.l.wrap.b32 	%r100, %r98, %r99, 31;
	shf.l.wrap.b32 	%r101, %r99, %r98, 31;
	mov.b64 	%rd150, {%r101, %r100};
	add.s64 	%rd151, %rd143, %rd150;
	mad.lo.s64 	%rd152, %rd151, 5, 944331445;
	ld.local.v2.u64 	{%rd153, %rd154}, [%rd332];
	mul.lo.s64 	%rd155, %rd153, -8663945395140668459;
	mul.lo.s64 	%rd156, %rd153, -8601547726154366976;
	shr.u64 	%rd157, %rd155, 33;
	or.b64  	%rd158, %rd157, %rd156;
	mul.lo.s64 	%rd159, %rd158, 5545529020109919103;
	xor.b64  	%rd160, %rd159, %rd143;
	mov.b64 	{%r102, %r103}, %rd160;
	shf.l.wrap.b32 	%r104, %r102, %r103, 27;
	shf.l.wrap.b32 	%r105, %r103, %r102, 27;
	mov.b64 	%rd161, {%r105, %r104};
	add.s64 	%rd162, %rd161, %rd152;
	mad.lo.s64 	%rd163, %rd162, 5, 1390208809;
	mul.lo.s64 	%rd164, %rd154, 5545529020109919103;
	mul.lo.s64 	%rd165, %rd154, 5659660229084708864;
	shr.u64 	%rd166, %rd164, 31;
	or.b64  	%rd167, %rd166, %rd165;
	mul.lo.s64 	%rd168, %rd167, -8663945395140668459;
	xor.b64  	%rd169, %rd168, %rd152;
	mov.b64 	{%r106, %r107}, %rd169;
	shf.l.wrap.b32 	%r108, %r106, %r107, 31;
	shf.l.wrap.b32 	%r109, %r107, %r106, 31;
	mov.b64 	%rd170, {%r109, %r108};
	add.s64 	%rd171, %rd163, %rd170;
	mad.lo.s64 	%rd172, %rd171, 5, 944331445;
	ld.local.v2.u64 	{%rd173, %rd174}, [%rd332+16];
	mul.lo.s64 	%rd175, %rd173, -8663945395140668459;
	mul.lo.s64 	%rd176, %rd173, -8601547726154366976;
	shr.u64 	%rd177, %rd175, 33;
	or.b64  	%rd178, %rd177, %rd176;
	mul.lo.s64 	%rd179, %rd178, 5545529020109919103;
	xor.b64  	%rd180, %rd179, %rd163;
	mov.b64 	{%r110, %r111}, %rd180;
	shf.l.wrap.b32 	%r112, %r110, %r111, 27;
	shf.l.wrap.b32 	%r113, %r111, %r110, 27;
	mov.b64 	%rd181, {%r113, %r112};
	add.s64 	%rd182, %rd181, %rd172;
	mad.lo.s64 	%rd330, %rd182, 5, 1390208809;
	mul.lo.s64 	%rd183, %rd174, 5545529020109919103;
	mul.lo.s64 	%rd184, %rd174, 5659660229084708864;
	shr.u64 	%rd185, %rd183, 31;
	or.b64  	%rd186, %rd185, %rd184;
	mul.lo.s64 	%rd187, %rd186, -8663945395140668459;
	xor.b64  	%rd188, %rd187, %rd172;
	mov.b64 	{%r114, %r115}, %rd188;
	shf.l.wrap.b32 	%r116, %r114, %r115, 31;
	shf.l.wrap.b32 	%r117, %r115, %r114, 31;
	mov.b64 	%rd189, {%r117, %r116};
	add.s64 	%rd190, %rd330, %rd189;
	mad.lo.s64 	%rd44, %rd190, 5, 944331445;
	add.s32 	%r169, %r169, 4;
	add.s64 	%rd332, %rd332, 64;
	setp.eq.s32 	%p15, %r169, 0;
	@%p15 bra 	$L__BB6_22;
	bra.uni 	$L__BB6_21;
$L__BB6_22:
	setp.eq.s32 	%p16, %r29, 0;
	@%p16 bra 	$L__BB6_27;
	setp.eq.s32 	%p17, %r29, 1;
	@%p17 bra 	$L__BB6_25;
	shl.b32 	%r118, %r167, 1;
	mul.wide.u32 	%rd192, %r118, 8;
	add.s64 	%rd193, %rd2, %rd192;
	ld.local.v2.u64 	{%rd194, %rd195}, [%rd193];
	mul.lo.s64 	%rd196, %rd194, -8663945395140668459;
	mul.lo.s64 	%rd197, %rd194, -8601547726154366976;
	shr.u64 	%rd198, %rd196, 33;
	or.b64  	%rd199, %rd198, %rd197;
	mul.lo.s64 	%rd200, %rd199, 5545529020109919103;
	xor.b64  	%rd201, %rd200, %rd330;
	mov.b64 	{%r119, %r120}, %rd201;
	shf.l.wrap.b32 	%r121, %r119, %r120, 27;
	shf.l.wrap.b32 	%r122, %r120, %r119, 27;
	mov.b64 	%rd202, {%r122, %r121};
	add.s64 	%rd203, %rd202, %rd44;
	mad.lo.s64 	%rd204, %rd203, 5, 1390208809;
	mul.lo.s64 	%rd205, %rd195, 5545529020109919103;
	mul.lo.s64 	%rd206, %rd195, 5659660229084708864;
	shr.u64 	%rd207, %rd205, 31;
	or.b64  	%rd208, %rd207, %rd206;
	mul.lo.s64 	%rd209, %rd208, -8663945395140668459;
	xor.b64  	%rd210, %rd209, %rd44;
	mov.b64 	{%r123, %r124}, %rd210;
	shf.l.wrap.b32 	%r125, %r123, %r124, 31;
	shf.l.wrap.b32 	%r126, %r124, %r123, 31;
	mov.b64 	%rd211, {%r126, %r125};
	add.s64 	%rd212, %rd204, %rd211;
	mad.lo.s64 	%rd213, %rd212, 5, 944331445;
	ld.local.v2.u64 	{%rd214, %rd215}, [%rd193+16];
	mul.lo.s64 	%rd216, %rd214, -8663945395140668459;
	mul.lo.s64 	%rd217, %rd214, -8601547726154366976;
	shr.u64 	%rd218, %rd216, 33;
	or.b64  	%rd219, %rd218, %rd217;
	mul.lo.s64 	%rd220, %rd219, 5545529020109919103;
	xor.b64  	%rd221, %rd220, %rd204;
	mov.b64 	{%r127, %r128}, %rd221;
	shf.l.wrap.b32 	%r129, %r127, %r128, 27;
	shf.l.wrap.b32 	%r130, %r128, %r127, 27;
	mov.b64 	%rd222, {%r130, %r129};
	add.s64 	%rd223, %rd222, %rd213;
	mad.lo.s64 	%rd330, %rd223, 5, 1390208809;
	mul.lo.s64 	%rd224, %rd215, 5545529020109919103;
	mul.lo.s64 	%rd225, %rd215, 5659660229084708864;
	shr.u64 	%rd226, %rd224, 31;
	or.b64  	%rd227, %rd226, %rd225;
	mul.lo.s64 	%rd228, %rd227, -8663945395140668459;
	xor.b64  	%rd229, %rd228, %rd213;
	mov.b64 	{%r131, %r132}, %rd229;
	shf.l.wrap.b32 	%r133, %r131, %r132, 31;
	shf.l.wrap.b32 	%r134, %r132, %r131, 31;
	mov.b64 	%rd230, {%r134, %r133};
	add.s64 	%rd231, %rd330, %rd230;
	sub.s32 	%r135, %r118, %r167;
	add.s32 	%r167, %r135, 2;
	mad.lo.s64 	%rd44, %rd231, 5, 944331445;
$L__BB6_25:
	and.b32  	%r136, %r28, 1;
	setp.eq.b32 	%p18, %r136, 1;
	not.pred 	%p19, %p18;
	@%p19 bra 	$L__BB6_27;
	shl.b32 	%r137, %r167, 1;
	mul.wide.u32 	%rd232, %r137, 8;
	add.s64 	%rd233, %rd2, %rd232;
	ld.local.v2.u64 	{%rd234, %rd235}, [%rd233];
	mul.lo.s64 	%rd236, %rd234, -8663945395140668459;
	mul.lo.s64 	%rd237, %rd234, -8601547726154366976;
	shr.u64 	%rd238, %rd236, 33;
	or.b64  	%rd239, %rd238, %rd237;
	mul.lo.s64 	%rd240, %rd239, 5545529020109919103;
	xor.b64  	%rd241, %rd240, %rd330;
	mov.b64 	{%r138, %r139}, %rd241;
	shf.l.wrap.b32 	%r140, %r138, %r139, 27;
	shf.l.wrap.b32 	%r141, %r139, %r138, 27;
	mov.b64 	%rd242, {%r141, %r140};
	add.s64 	%rd243, %rd242, %rd44;
	mad.lo.s64 	%rd330, %rd243, 5, 1390208809;
	mul.lo.s64 	%rd244, %rd235, 5545529020109919103;
	mul.lo.s64 	%rd245, %rd235, 5659660229084708864;
	shr.u64 	%rd246, %rd244, 31;
	or.b64  	%rd247, %rd246, %rd245;
	mul.lo.s64 	%rd248, %rd247, -8663945395140668459;
	xor.b64  	%rd249, %rd248, %rd44;
	mov.b64 	{%r142, %r143}, %rd249;
	shf.l.wrap.b32 	%r144, %r142, %r143, 31;
	shf.l.wrap.b32 	%r145, %r143, %r142, 31;
	mov.b64 	%rd250, {%r145, %r144};
	add.s64 	%rd251, %rd330, %rd250;
	mad.lo.s64 	%rd44, %rd251, 5, 944331445;
$L__BB6_27:
	and.b32  	%r37, %r157, 15;
	setp.eq.s32 	%p20, %r37, 0;
	@%p20 bra 	$L__BB6_59;
	cvt.u32.u16 	%r146, %rs1;
	and.b32  	%r147, %r146, 15;
	neg.s32 	%r170, %r147;
	shr.u32 	%r148, %r157, 4;
	and.b32  	%r149, %r148, 134217727;
	mul.wide.u32 	%rd253, %r149, 16;
	add.s64 	%rd45, %rd1, %rd253;
	mov.b64 	%rd335, 0;
$L__BB6_29:
	add.s64 	%rd254, %rd45, %rd335;
	ld.local.u8 	%rs17, [%rd254];
	add.s64 	%rd255, %rd3, %rd335;
	st.local.u8 	[%rd255], %rs17;
	add.s32 	%r170, %r170, 1;
	setp.ne.s32 	%p21, %r170, 0;
	add.s64 	%rd335, %rd335, 1;
	@%p21 bra 	$L__BB6_29;
	mov.b64 	%rd256, 0;
	setp.gt.s32 	%p22, %r37, 7;
	@%p22 bra 	$L__BB6_37;
	setp.gt.s32 	%p30, %r37, 3;
	@%p30 bra 	$L__BB6_34;
	setp.eq.s32 	%p34, %r37, 1;
	@%p34 bra 	$L__BB6_58;
	setp.eq.s32 	%p35, %r37, 2;
	@%p35 bra 	$L__BB6_57;
	bra.uni 	$L__BB6_56;
$L__BB6_34:
	setp.gt.s32 	%p31, %r37, 5;
	@%p31 bra 	$L__BB6_36;
	setp.eq.s32 	%p33, %r37, 4;
	@%p33 bra 	$L__BB6_55;
	bra.uni 	$L__BB6_54;
$L__BB6_36:
	setp.eq.s32 	%p32, %r37, 6;
	@%p32 bra 	$L__BB6_53;
	bra.uni 	$L__BB6_52;
$L__BB6_37:
	setp.gt.s32 	%p23, %r37, 11;
	@%p23 bra 	$L__BB6_41;
	setp.gt.s32 	%p27, %r37, 9;
	@%p27 bra 	$L__BB6_40;
	setp.eq.s32 	%p29, %r37, 8;
	@%p29 bra 	$L__BB6_51;
	bra.uni 	$L__BB6_50;
$L__BB6_40:
	setp.eq.s32 	%p28, %r37, 10;
	@%p28 bra 	$L__BB6_49;
	bra.uni 	$L__BB6_48;
$L__BB6_41:
	setp.gt.s32 	%p24, %r37, 13;
	@%p24 bra 	$L__BB6_43;
	setp.eq.s32 	%p26, %r37, 12;
	@%p26 bra 	$L__BB6_47;
	bra.uni 	$L__BB6_46;
$L__BB6_43:
	setp.eq.s32 	%p25, %r37, 14;
	@%p25 bra 	$L__BB6_45;
	ld.local.u8 	%rd257, [%rd3+14];
	shl.b64 	%rd256, %rd257, 48;
$L__BB6_45:
	ld.local.u8 	%rd258, [%rd3+13];
	shl.b64 	%rd259, %rd258, 40;
	xor.b64  	%rd256, %rd259, %rd256;
$L__BB6_46:
	ld.local.u8 	%rd260, [%rd3+12];
	shl.b64 	%rd261, %rd260, 32;
	xor.b64  	%rd256, %rd261, %rd256;
$L__BB6_47:
	ld.local.u8 	%r150, [%rd3+11];
	mul.wide.u32 	%rd262, %r150, 16777216;
	xor.b64  	%rd256, %rd262, %rd256;
$L__BB6_48:
	ld.local.u8 	%r151, [%rd3+10];
	mul.wide.u32 	%rd263, %r151, 65536;
	xor.b64  	%rd256, %rd263, %rd256;
$L__BB6_49:
	ld.local.u8 	%r152, [%rd3+9];
	mul.wide.u32 	%rd264, %r152, 256;
	xor.b64  	%rd256, %rd264, %rd256;
$L__BB6_50:
	ld.local.u8 	%rd265, [%rd3+8];
	xor.b64  	%rd266, %rd256, %rd265;
	mul.lo.s64 	%rd267, %rd266, 5545529020109919103;
	mul.lo.s64 	%rd268, %rd266, 5659660229084708864;
	shr.u64 	%rd269, %rd267, 31;
	or.b64  	%rd270, %rd269, %rd268;
	mul.lo.s64 	%rd271, %rd270, -8663945395140668459;
	xor.b64  	%rd44, %rd271, %rd44;
$L__BB6_51:
	ld.local.u8 	%rd272, [%rd3+7];
	shl.b64 	%rd256, %rd272, 56;
$L__BB6_52:
	ld.local.u8 	%rd273, [%rd3+6];
	shl.b64 	%rd274, %rd273, 48;
	xor.b64  	%rd256, %rd274, %rd256;
$L__BB6_53:
	ld.local.u8 	%rd275, [%rd3+5];
	shl.b64 	%rd276, %rd275, 40;
	xor.b64  	%rd256, %rd276, %rd256;
$L__BB6_54:
	ld.local.u8 	%rd277, [%rd3+4];
	shl.b64 	%rd278, %rd277, 32;
	xor.b64  	%rd256, %rd278, %rd256;
$L__BB6_55:
	ld.local.u8 	%r153, [%rd3+3];
	mul.wide.u32 	%rd279, %r153, 16777216;
	xor.b64  	%rd256, %rd279, %rd256;
$L__BB6_56:
	ld.local.u8 	%r154, [%rd3+2];
	mul.wide.u32 	%rd280, %r154, 65536;
	xor.b64  	%rd256, %rd280, %rd256;
$L__BB6_57:
	ld.local.u8 	%r155, [%rd3+1];
	mul.wide.u32 	%rd281, %r155, 256;
	xor.b64  	%rd256, %rd281, %rd256;
$L__BB6_58:
	ld.local.u8 	%rd282, [%rd3];
	xor.b64  	%rd283, %rd256, %rd282;
	mul.lo.s64 	%rd284, %rd283, -8663945395140668459;
	mul.lo.s64 	%rd285, %rd283, -8601547726154366976;
	shr.u64 	%rd286, %rd284, 33;
	or.b64  	%rd287, %rd286, %rd285;
	mul.lo.s64 	%rd288, %rd287, 5545529020109919103;
	xor.b64  	%rd330, %rd288, %rd330;
$L__BB6_59:
	cvt.u64.u32 	%rd289, %r157;
	xor.b64  	%rd290, %rd330, %rd289;
	xor.b64  	%rd291, %rd44, %rd289;
	add.s64 	%rd292, %rd291, %rd290;
	add.s64 	%rd293, %rd292, %rd291;
	shr.u64 	%rd294, %rd292, 33;
	xor.b64  	%rd295, %rd294, %rd292;
	mul.lo.s64 	%rd296, %rd295, -49064778989728563;
	shr.u64 	%rd297, %rd296, 33;
	xor.b64  	%rd298, %rd297, %rd296;
	mul.lo.s64 	%rd299, %rd298, -4265267296055464877;
	shr.u64 	%rd300, %rd299, 33;
	xor.b64  	%rd301, %rd300, %rd299;
	shr.u64 	%rd302, %rd293, 33;
	xor.b64  	%rd303, %rd302, %rd293;
	mul.lo.s64 	%rd304, %rd303, -49064778989728563;
	shr.u64 	%rd305, %rd304, 33;
	xor.b64  	%rd306, %rd305, %rd304;
	mul.lo.s64 	%rd307, %rd306, -4265267296055464877;
	shr.u64 	%rd308, %rd307, 33;
	xor.b64  	%rd309, %rd308, %rd307;
	add.s64 	%rd310, %rd309, %rd301;
	add.s64 	%rd311, %rd310, %rd309;
	mul.wide.s32 	%rd312, %r12, 64;
	add.s64 	%rd313, %rd5, %rd312;
	st.global.u64 	[%rd313], %rd310;
	st.global.u64 	[%rd313+64], %rd311;
$L__BB6_60:
	ret;

}
	// .globl	_Z9set_bloomPbS_Pmiii
.visible .entry _Z9set_bloomPbS_Pmiii(
	.param .u64 .ptr .align 1 _Z9set_bloomPbS_Pmiii_param_0,
	.param .u64 .ptr .align 1 _Z9set_bloomPbS_Pmiii_param_1,
	.param .u64 .ptr .align 1 _Z9set_bloomPbS_Pmiii_param_2,
	.param .u32 _Z9set_bloomPbS_Pmiii_param_3,
	.param .u32 _Z9set_bloomPbS_Pmiii_param_4,
	.param .u32 _Z9set_bloomPbS_Pmiii_param_5
)
{
	.reg .pred 	%p<6>;
	.reg .b16 	%rs<3>;
	.reg .b32 	%r<10>;
	.reg .b64 	%rd<23>;

	ld.param.u64 	%rd6, [_Z9set_bloomPbS_Pmiii_param_0];
	ld.param.u64 	%rd7, [_Z9set_bloomPbS_Pmiii_param_1];
	ld.param.u64 	%rd8, [_Z9set_bloomPbS_Pmiii_param_2];
	ld.param.s32 	%rd1, [_Z9set_bloomPbS_Pmiii_param_3];
	ld.param.u32 	%r3, [_Z9set_bloomPbS_Pmiii_param_4];
	ld.param.u32 	%r4, [_Z9set_bloomPbS_Pmiii_param_5];
	mov.u32 	%r1, %ctaid.x;
	mov.u32 	%r2, %tid.x;
	setp.ge.s32 	%p1, %r1, %r4;
	@%p1 bra 	$L__BB7_6;
	cvta.to.global.u64 	%rd9, %rd7;
	cvt.u64.u32 	%rd10, %r1;
	add.s64 	%rd11, %rd9, %rd10;
	ld.global.u8 	%rs1, [%rd11];
	setp.ne.s16 	%p2, %rs1, 1;
	setp.ge.s32 	%p3, %r2, %r3;
	or.pred  	%p4, %p3, %p2;
	@%p4 bra 	$L__BB7_6;
	shl.b32 	%r5, %r1, 1;
	mul.wide.u32 	%rd12, %r5, 64;
	cvta.to.global.u64 	%rd13, %rd8;
	add.s64 	%rd14, %rd13, %rd12;
	ld.global.u64 	%rd15, [%rd14];
	ld.global.u64 	%rd16, [%rd14+64];
	and.b32  	%r6, %r2, 255;
	cvt.u64.u32 	%rd17, %r6;
	mad.lo.s64 	%rd2, %rd16, %rd17, %rd15;
	or.b64  	%rd18, %rd2, %rd1;
	and.b64  	%rd19, %rd18, -4294967296;
	setp.ne.s64 	%p5, %rd19, 0;
	@%p5 bra 	$L__BB7_4;
	cvt.u32.u64 	%r7, %rd1;
	cvt.u32.u64 	%r8, %rd2;
	rem.u32 	%r9, %r8, %r7;
	cvt.u64.u32 	%rd22, %r9;
	bra.uni 	$L__BB7_5;
$L__BB7_4:
	rem.u64 	%rd22, %rd2, %rd1;
$L__BB7_5:
	cvta.to.global.u64 	%rd20, %rd6;
	add.s64 	%rd21, %rd20, %rd22;
	mov.b16 	%rs2, 1;
	st.global.u8 	[%rd21], %rs2;
$L__BB7_6:
	ret;

}
	// .globl	_Z10print_hashPmi
.visible .entry _Z10print_hashPmi(
	.param .u64 .ptr .align 1 _Z10print_hashPmi_param_0,
	.param .u32 _Z10print_hashPmi_param_1
)
{
	.local .align 8 .b8 	__local_depot8[16];
	.reg .b64 	%SP;
	.reg .b64 	%SPL;
	.reg .pred 	%p<2>;
	.reg .b32 	%r<23>;
	.reg .b64 	%rd<10>;

	mov.u64 	%SPL, __local_depot8;
	cvta.local.u64 	%SP, %SPL;
	ld.param.u64 	%rd1, [_Z10print_hashPmi_param_0];
	ld.param.u32 	%r2, [_Z10print_hashPmi_param_1];
	mov.u32 	%r3, %ctaid.z;
	mov.u32 	%r4, %nctaid.x;
	mov.u32 	%r5, %nctaid.y;
	mov.u32 	%r6, %ctaid.y;
	mov.u32 	%r7, %ctaid.x;
	mad.lo.s32 	%r8, %r3, %r5, %r6;
	mad.lo.s32 	%r9, %r8, %r4, %r7;
	mov.u32 	%r10, %tid.z;
	mov.u32 	%r11, %ntid.x;
	mov.u32 	%r12, %ntid.y;
	mov.u32 	%r13, %tid.y;
	mov.u32 	%r14, %tid.x;
	mov.u32 	%r15, %ntid.z;
	mad.lo.s32 	%r16, %r9, %r15, %r10;
	mad.lo.s32 	%r17, %r16, %r12, %r13;
	mad.lo.s32 	%r1, %r17, %r11, %r14;
	add.s32 	%r18, %r2, -1;
	mul.lo.s32 	%r19, %r2, %r18;
	shl.b32 	%r20, %r19, 2;
	setp.ge.s32 	%p1, %r1, %r20;
	@%p1 bra 	$L__BB8_2;
	add.u64 	%rd2, %SP, 0;
	add.u64 	%rd3, %SPL, 0;
	cvta.to.global.u64 	%rd4, %rd1;
	mul.wide.s32 	%rd5, %r1, 64;
	add.s64 	%rd6, %rd4, %rd5;
	ld.global.u64 	%rd7, [%rd6];
	st.local.u64 	[%rd3], %rd7;
	st.local.u32 	[%rd3+8], %r1;
	mov.u64 	%rd8, $str;
	cvta.global.u64 	%rd9, %rd8;
	{ // callseq 0, 0
	.param .b64 param0;
	st.param.b64 	[param0], %rd9;
	.param .b64 param1;
	st.param.b64 	[param1], %rd2;
	.param .b32 retval0;
	call.uni (retval0), 
	vprintf, 
	(
	param0, 
	param1
	);
	ld.param.b32 	%r21, [retval0];
	} // callseq 0
$L__BB8_2:
	ret;

}


// ===== COMPILED SASS (sm_100) =====

	.target	sm_100

	.elftype	@"ET_EXEC"


//--------------------- .note.nv.tkinfo           --------------------------
	.section	.note.nv.tkinfo,"",@"SHT_NOTE"
	.sectionflags	@"SHF_NOTE_NV_TKINFO"
	.tkinfo
        /*0018*/ 	.word	0x00000002
        /*0030*/ 	.string	""
        /*0030*/ 	.string	"ptxas"
        /*0030*/ 	.string	"Cuda compilation tools, release 13.0, V13.0.88"
        /*0030*/ 	.string	"Build cuda_13.0.r13.0/compiler.36424714_0"
        /*0030*/ 	.string	"-arch sm_100 -m 64 "



//--------------------- .note.nv.cuinfo           --------------------------
	.section	.note.nv.cuinfo,"",@"SHT_NOTE"
	.sectionflags	@"SHF_NOTE_NV_CUINFO"
        /*0018*/ 	.short	0x0002
        /*001a*/ 	.short	0x0064
        /*001c*/ 	.short	0x0082
	.zero		2


//--------------------- .nv.info                  --------------------------
	.section	.nv.info,"",@"SHT_CUDA_INFO"
	.align	4


	//----- nvinfo : EIATTR_REGCOUNT
	.align		4
        /*0000*/ 	.byte	0x04, 0x2f
        /*0002*/ 	.short	(.L_2 - .L_1)
	.align		4
.L_1:
        /*0004*/ 	.word	index@(_Z9init_maskPbi)
        /*0008*/ 	.word	0x0000000a


	//----- nvinfo : EIATTR_FRAME_SIZE
	.align		4
.L_2:
        /*000c*/ 	.byte	0x04, 0x11
        /*000e*/ 	.short	(.L_4 - .L_3)
	.align		4
.L_3:
        /*0010*/ 	.word	index@(_Z9init_maskPbi)
        /*0014*/ 	.word	0x00000000


	//----- nvinfo : EIATTR_REGCOUNT
	.align		4
.L_4:
        /*0018*/ 	.byte	0x04, 0x2f
        /*001a*/ 	.short	(.L_6 - .L_5)
	.align		4
.L_5:
        /*001c*/ 	.word	index@(_Z10check_maskPbi)
        /*0020*/ 	.word	0x0000000a


	//----- nvinfo : EIATTR_FRAME_SIZE
	.align		4
.L_6:
        /*0024*/ 	.byte	0x04, 0x11
        /*0026*/ 	.short	(.L_8 - .L_7)
	.align		4
.L_7:
        /*0028*/ 	.word	index@(_Z10check_maskPbi)
        /*002c*/ 	.word	0x00000000


	//----- nvinfo : EIATTR_REGCOUNT
	.align		4
.L_8:
        /*0030*/ 	.byte	0x04, 0x2f
        /*0032*/ 	.short	(.L_10 - .L_9)
	.align		4
.L_9:
        /*0034*/ 	.word	index@(_Z12adjust_levelPiS_Pbiil)
        /*0038*/ 	.word	0x0000000e


	//----- nvinfo : EIATTR_FRAME_SIZE
	.align		4
.L_10:
        /*003c*/ 	.byte	0x04, 0x11
        /*003e*/ 	.short	(.L_12 - .L_11)
	.align		4
.L_11:
        /*0040*/ 	.word	index@(_Z12adjust_levelPiS_Pbiil)
        /*0044*/ 	.word	0x00000000


	//----- nvinfo : EIATTR_REGCOUNT
	.align		4
.L_12:
        /*0048*/ 	.byte	0x04, 0x2f
        /*004a*/ 	.short	(.L_14 - .L_13)
	.align		4
.L_13:
        /*004c*/ 	.word	index@(_Z13calculate_lcaPiS_S_i)
        /*0050*/ 	.word	0x00000015


	//----- nvinfo : EIATTR_FRAME_SIZE
	.align		4
.L_14:
        /*0054*/ 	.byte	0x04, 0x11
        /*0056*/ 	.short	(.L_16 - .L_15)
	.align		4
.L_15:
        /*0058*/ 	.word	index@($__internal_1_$__cuda_sm3x_div_rn_noftz_f32_slowpath)
        /*005c*/ 	.word	0x00000000


	//----- nvinfo : EIATTR_FRAME_SIZE
	.align		4
.L_16:
        /*0060*/ 	.byte	0x04, 0x11
        /*0062*/ 	.short	(.L_18 - .L_17)
	.align		4
.L_17:
        /*0064*/ 	.word	index@(_Z13calculate_lcaPiS_S_i)
        /*0068*/ 	.word	0x00000000


	//----- nvinfo : EIATTR_REGCOUNT
	.align		4
.L_18:
        /*006c*/ 	.byte	0x04, 0x2f
        /*006e*/ 	.short	(.L_20 - .L_19)
	.align		4
.L_19:
        /*0070*/ 	.word	index@(_Z9traversalPiS_S_S_Pbii)
        /*0074*/ 	.word	0x00000011


	//----- nvinfo : EIATTR_FRAME_SIZE
	.align		4
.L_20:
        /*0078*/ 	.byte	0x04, 0x11
        /*007a*/ 	.short	(.L_22 - .L_21)
	.align		4
.L_21:
        /*007c*/ 	.word	index@(_Z9traversalPiS_S_S_Pbii)
        /*0080*/ 	.word	0x00000000


	//----- nvinfo : EIATTR_REGCOUNT
	.align		4
.L_22:
        /*0084*/ 	.byte	0x04, 0x2f
        /*0086*/ 	.short	(.L_24 - .L_23)
	.align		4
.L_23:
        /*0088*/ 	.word	index@(_Z6to_strPcPbii)
        /*008c*/ 	.word	0x0000000e


	//----- nvinfo : EIATTR_FRAME_SIZE
	.align		4
.L_24:
        /*0090*/ 	.byte	0x04, 0x11
        /*0092*/ 	.short	(.L_26 - .L_25)
	.align		4
.L_25:
        /*0094*/ 	.word	index@(_Z6to_strPcPbii)
        /*0098*/ 	.word	0x00000000


	//----- nvinfo : EIATTR_REGCOUNT
	.align		4
.L_26:
        /*009c*/ 	.byte	0x04, 0x2f
        /*009e*/ 	.short	(.L_28 - .L_27)
	.align		4
.L_27:
        /*00a0*/ 	.word	index@(_Z8get_hashPbPmPci)
        /*00a4*/ 	.word	0x00000024


	//----- nvinfo : EIATTR_FRAME_SIZE
	.align		4
.L_28:
        /*00a8*/ 	.byte	0x04, 0x11
        /*00aa*/ 	.short	(.L_30 - .L_29)
	.align		4
.L_29:
        /*00ac*/ 	.word	index@(_Z8get_hashPbPmPci)
        /*00b0*/ 	.word	0x00000070


	//----- nvinfo : EIATTR_REGCOUNT
	.align		4
.L_30:
        /*00b4*/ 	.byte	0x04, 0x2f
        /*00b6*/ 	.short	(.L_32 - .L_31)
	.align		4
.L_31:
        /*00b8*/ 	.word	index@(_Z9set_bloomPbS_Pmiii)
        /*00bc*/ 	.word	0x00000010


	//----- nvinfo : EIATTR_FRAME_SIZE
	.align		4
.L_32:
        /*00c0*/ 	.byte	0x04, 0x11
        /*00c2*/ 	.short	(.L_34 - .L_33)
	.align		4
.L_33:
        /*00c4*/ 	.word	index@($__internal_0_$__cuda_sm20_rem_u64)
        /*00c8*/ 	.word	0x00000000


	//----- nvinfo : EIATTR_FRAME_SIZE
	.align		4
.L_34:
        /*00cc*/ 	.byte	0x04, 0x11
        /*00ce*/ 	.short	(.L_36 - .L_35)
	.align		4
.L_35:
        /*00d0*/ 	.word	index@(_Z9set_bloomPbS_Pmiii)
        /*00d4*/ 	.word	0x00000000


	//----- nvinfo : EIATTR_REGCOUNT
	.align		4
.L_36:
        /*00d8*/ 	.byte	0x04, 0x2f
        /*00da*/ 	.short	(.L_38 - .L_37)
	.align		4
.L_37:
        /*00dc*/ 	.word	index@(_Z10print_hashPmi)
        /*00e0*/ 	.word	0x00000018


	//----- nvinfo : EIATTR_FRAME_SIZE
	.align		4
.L_38:
        /*00e4*/ 	.byte	0x04, 0x11
        /*00e6*/ 	.short	(.L_40 - .L_39)
	.align		4
.L_39:
        /*00e8*/ 	.word	index@(_Z10print_hashPmi)
        /*00ec*/ 	.word	0x00000010


	//----- nvinfo : EIATTR_MIN_STACK_SIZE
	.align		4
.L_40:
        /*00f0*/ 	.byte	0x04, 0x12
        /*00f2*/ 	.short	(.L_42 - .L_41)
	.align		4
.L_41:
        /*00f4*/ 	.word	index@(_Z10print_hashPmi)
        /*00f8*/ 	.word	0x00000010


	//----- nvinfo : EIATTR_MIN_STACK_SIZE
	.align		4
.L_42:
        /*00fc*/ 	.byte	0x04, 0x12
        /*00fe*/ 	.short	(.L_44 - .L_43)
	.align		4
.L_43:
        /*0100*/ 	.word	index@(_Z9set_bloomPbS_Pmiii)
        /*0104*/ 	.word	0x00000000


	//----- nvinfo : EIATTR_MIN_STACK_SIZE
	.align		4
.L_44:
        /*0108*/ 	.byte	0x04, 0x12
        /*010a*/ 	.short	(.L_46 - .L_45)
	.align		4
.L_45:
        /*010c*/ 	.word	index@(_Z8get_hashPbPmPci)
        /*0110*/ 	.word	0x00000070


	//----- nvinfo : EIATTR_MIN_STACK_SIZE
	.align		4
.L_46:
        /*0114*/ 	.byte	0x04, 0x12
        /*0116*/ 	.short	(.L_48 - .L_47)
	.align		4
.L_47:
        /*0118*/ 	.word	index@(_Z6to_strPcPbii)
        /*011c*/ 	.word	0x00000000


	//----- nvinfo : EIATTR_MIN_STACK_SIZE
	.align		4
.L_48:
        /*0120*/ 	.byte	0x04, 0x12
        /*0122*/ 	.short	(.L_50 - .L_49)
	.align		4
.L_49:
        /*0124*/ 	.word	index@(_Z9traversalPiS_S_S_Pbii)
        /*0128*/ 	.word	0x00000000


	//----- nvinfo : EIATTR_MIN_STACK_SIZE
	.align		4
.L_50:
        /*012c*/ 	.byte	0x04, 0x12
        /*012e*/ 	.short	(.L_52 - .L_51)
	.align		4
.L_51:
        /*0130*/ 	.word	index@(_Z13calculate_lcaPiS_S_i)
        /*0134*/ 	.word	0x00000000


	//----- nvinfo : EIATTR_MIN_STACK_SIZE
	.align		4
.L_52:
        /*0138*/ 	.byte	0x04, 0x12
        /*013a*/ 	.short	(.L_54 - .L_53)
	.align		4
.L_53:
        /*013c*/ 	.word	index@(_Z12adjust_levelPiS_Pbiil)
        /*0140*/ 	.word	0x00000000


	//----- nvinfo : EIATTR_MIN_STACK_SIZE
	.align		4
.L_54:
        /*0144*/ 	.byte	0x04, 0x12
        /*0146*/ 	.short	(.L_56 - .L_55)
	.align		4
.L_55:
        /*0148*/ 	.word	index@(_Z10check_maskPbi)
        /*014c*/ 	.word	0x00000000


	//----- nvinfo : EIATTR_MIN_STACK_SIZE
	.align		4
.L_56:
        /*0150*/ 	.byte	0x04, 0x12
        /*0152*/ 	.short	(.L_58 - .L_57)
	.align		4
.L_57:
        /*0154*/ 	.word	index@(_Z9init_maskPbi)
        /*0158*/ 	.word	0x00000000
.L_58:


//--------------------- .nv.compat                --------------------------
	.section	.nv.compat,"",@"SHT_CUDA_COMPAT_INFO"
	.align	4
        /*0000*/ 	.byte	0x02, 0x09, 0x00, 0x00, 0x02, 0x02, 0x01, 0x00, 0x02, 0x05, 0x05, 0x00, 0x03, 0x07, 0x01, 0x01
        /*0010*/ 	.byte	0x02, 0x03, 0x00, 0x00, 0x02, 0x06, 0x01, 0x00, 0x04, 0x0b, 0x08, 0x00, 0x01, 0x00, 0x00, 0x00
        /*0020*/ 	.byte	0x00, 0x00, 0x00, 0x00


//--------------------- .nv.info._Z10print_hashPmi --------------------------
	.section	.nv.info._Z10print_hashPmi,"",@"SHT_CUDA_INFO"
	.sectionflags	@""
	.align	4


	//----- nvinfo : EIATTR_CUDA_API_VERSION
	.align		4
        /*0000*/ 	.byte	0x04, 0x37
        /*0002*/ 	.short	(.L_60 - .L_59)
.L_59:
        /*0004*/ 	.word	0x00000082


	//----- nvinfo : EIATTR_KPARAM_INFO
	.align		4
.L_60:
        /*0008*/ 	.byte	0x04, 0x17
        /*000a*/ 	.short	(.L_62 - .L_61)
.L_61:
        /*000c*/ 	.word	0x00000000
        /*0010*/ 	.short	0x0001
        /*0012*/ 	.short	0x0008
        /*0014*/ 	.byte	0x00, 0xf0, 0x11, 0x00


	//----- nvinfo : EIATTR_KPARAM_INFO
	.align		4
.L_62:
        /*0018*/ 	.byte	0x04, 0x17
        /*001a*/ 	.short	(.L_64 - .L_63)
.L_63:
        /*001c*/ 	.word	0x00000000
        /*0020*/ 	.short	0x0000
        /*0022*/ 	.short	0x0000
        /*0024*/ 	.byte	0x00, 0xf5, 0x21, 0x00


	//----- nvinfo : EIATTR_SPARSE_MMA_MASK
	.align		4
.L_64:
        /*0028*/ 	.byte	0x03, 0x50
        /*002a*/ 	.short	0x0000


	//----- nvinfo : EIATTR_MAXREG_COUNT
	.align		4
        /*002c*/ 	.byte	0x03, 0x1b
        /*002e*/ 	.short	0x00ff


	//----- nvinfo : EIATTR_EXTERNS
	.align		4
        /*0030*/ 	.byte	0x04, 0x0f
        /*0032*/ 	.short	(.L_66 - .L_65)


	//   ....[0]....
	.align		4
.L_65:
        /*0034*/ 	.word	index@(vprintf)


	//----- nvinfo : EIATTR_MERCURY_ISA_VERSION
	.align		4
.L_66:
        /*0038*/ 	.byte	0x03, 0x5f
        /*003a*/ 	.short	0x0101


	//----- nvinfo : EIATTR_VRC_CTA_INIT_COUNT
	.align		4
        /*003c*/ 	.byte	0x02, 0x4a
	.zero		1
	.zero		1


	//----- nvinfo : EIATTR_SYSCALL_OFFSETS
	.align		4
        /*0040*/ 	.byte	0x04, 0x46
        /*0042*/ 	.short	(.L_68 - .L_67)


	//   ....[0]....
.L_67:
        /*0044*/ 	.word	0x00000280


	//----- nvinfo : EIATTR_EXIT_INSTR_OFFSETS
	.align		4
.L_68:
        /*0048*/ 	.byte	0x04, 0x1c
        /*004a*/ 	.short	(.L_70 - .L_69)


	//   ....[0]....
.L_69:
        /*004c*/ 	.word	0x000001b0


	//   ....[1]....
        /*0050*/ 	.word	0x00000290


	//----- nvinfo : EIATTR_CRS_STACK_SIZE
	.align		4
.L_70:
        /*0054*/ 	.byte	0x04, 0x1e
        /*0056*/ 	.short	(.L_72 - .L_71)
.L_71:
        /*0058*/ 	.word	0x00000000


	//----- nvinfo : EIATTR_CBANK_PARAM_SIZE
	.align		4
.L_72:
        /*005c*/ 	.byte	0x03, 0x19
        /*005e*/ 	.short	0x000c


	//----- nvinfo : EIATTR_PARAM_CBANK
	.align		4
        /*0060*/ 	.byte	0x04, 0x0a
        /*0062*/ 	.short	(.L_74 - .L_73)
	.align		4
.L_73:
        /*0064*/ 	.word	index@(.nv.constant0._Z10print_hashPmi)
        /*0068*/ 	.short	0x0380
        /*006a*/ 	.short	0x000c


	//----- nvinfo : EIATTR_SW_WAR
	.align		4
.L_74:
        /*006c*/ 	.byte	0x04, 0x36
        /*006e*/ 	.short	(.L_76 - .L_75)
.L_75:
        /*0070*/ 	.word	0x00000008
.L_76:


//--------------------- .nv.info._Z9set_bloomPbS_Pmiii --------------------------
	.section	.nv.info._Z9set_bloomPbS_Pmiii,"",@"SHT_CUDA_INFO"
	.sectionflags	@""
	.align	4


	//----- nvinfo : EIATTR_CUDA_API_VERSION
	.align		4
        /*0000*/ 	.byte	0x04, 0x37
        /*0002*/ 	.short	(.L_78 - .L_77)
.L_77:
        /*0004*/ 	.word	0x00000082


	//----- nvinfo : EIATTR_KPARAM_INFO
	.align		4
.L_78:
        /*0008*/ 	.byte	0x04, 0x17
        /*000a*/ 	.short	(.L_80 - .L_79)
.L_79:
        /*000c*/ 	.word	0x00000000
        /*0010*/ 	.short	0x0005
        /*0012*/ 	.short	0x0020
        /*0014*/ 	.byte	0x00, 0xf0, 0x11, 0x00


	//----- nvinfo : EIATTR_KPARAM_INFO
	.align		4
.L_80:
        /*0018*/ 	.byte	0x04, 0x17
        /*001a*/ 	.short	(.L_82 - .L_81)
.L_81:
        /*001c*/ 	.word	0x00000000
        /*0020*/ 	.short	0x0004
        /*0022*/ 	.short	0x001c
        /*0024*/ 	.byte	0x00, 0xf0, 0x11, 0x00


	//----- nvinfo : EIATTR_KPARAM_INFO
	.align		4
.L_82:
        /*0028*/ 	.byte	0x04, 0x17
        /*002a*/ 	.short	(.L_84 - .L_83)
.L_83:
        /*002c*/ 	.word	0x00000000
        /*0030*/ 	.short	0x0003
        /*0032*/ 	.short	0x0018
        /*0034*/ 	.byte	0x00, 0xf0, 0x11, 0x00


	//----- nvinfo : EIATTR_KPARAM_INFO
	.align		4
.L_84:
        /*0038*/ 	.byte	0x04, 0x17
        /*003a*/ 	.short	(.L_86 - .L_85)
.L_85:
        /*003c*/ 	.word	0x00000000
        /*0040*/ 	.short	0x0002
        /*0042*/ 	.short	0x0010
        /*0044*/ 	.byte	0x00, 0xf5, 0x21, 0x00


	//----- nvinfo : EIATTR_KPARAM_INFO
	.align		4
.L_86:
        /*0048*/ 	.byte	0x04, 0x17
        /*004a*/ 	.short	(.L_88 - .L_87)
.L_87:
        /*004c*/ 	.word	0x00000000
        /*0050*/ 	.short	0x0001
        /*0052*/ 	.short	0x0008
        /*0054*/ 	.byte	0x00, 0xf5, 0x21, 0x00


	//----- nvinfo : EIATTR_KPARAM_INFO
	.align		4
.L_88:
        /*0058*/ 	.byte	0x04, 0x17
        /*005a*/ 	.short	(.L_90 - .L_89)
.L_89:
        /*005c*/ 	.word	0x00000000
        /*0060*/ 	.short	0x0000
        /*0062*/ 	.short	0x0000
        /*0064*/ 	.byte	0x00, 0xf5, 0x21, 0x00


	//----- nvinfo : EIATTR_SPARSE_MMA_MASK
	.align		4
.L_90:
        /*0068*/ 	.byte	0x03, 0x50
        /*006a*/ 	.short	0x0000


	//----- nvinfo : EIATTR_MAXREG_COUNT
	.align		4
        /*006c*/ 	.byte	0x03, 0x1b
        /*006e*/ 	.short	0x00ff


	//----- nvinfo : EIATTR_MERCURY_ISA_VERSION
	.align		4
        /*0070*/ 	.byte	0x03, 0x5f
        /*0072*/ 	.short	0x0101


	//----- nvinfo : EIATTR_VRC_CTA_INIT_COUNT
	.align		4
        /*0074*/ 	.byte	0x02, 0x4a
	.zero		1
	.zero		1


	//----- nvinfo : EIATTR_EXIT_INSTR_OFFSETS
	.align		4
        /*0078*/ 	.byte	0x04, 0x1c
        /*007a*/ 	.short	(.L_92 - .L_91)


	//   ....[0]....
.L_91:
        /*007c*/ 	.word	0x00000040


	//   ....[1]....
        /*0080*/ 	.word	0x000000e0


	//   ....[2]....
        /*0084*/ 	.word	0x000003a0


	//----- nvinfo : EIATTR_CRS_STACK_SIZE
	.align		4
.L_92:
        /*0088*/ 	.byte	0x04, 0x1e
        /*008a*/ 	.short	(.L_94 - .L_93)
.L_93:
        /*008c*/ 	.word	0x00000000


	//----- nvinfo : EIATTR_CBANK_PARAM_SIZE
	.align		4
.L_94:
        /*0090*/ 	.byte	0x03, 0x19
        /*0092*/ 	.short	0x0024


	//----- nvinfo : EIATTR_PARAM_CBANK
	.align		4
        /*0094*/ 	.byte	0x04, 0x0a
        /*0096*/ 	.short	(.L_96 - .L_95)
	.align		4
.L_95:
        /*0098*/ 	.word	index@(.nv.constant0._Z9set_bloomPbS_Pmiii)
        /*009c*/ 	.short	0x0380
        /*009e*/ 	.short	0x0024


	//----- nvinfo : EIATTR_SW_WAR
	.align		4
.L_96:
        /*00a0*/ 	.byte	0x04, 0x36
        /*00a2*/ 	.short	(.L_98 - .L_97)
.L_97:
        /*00a4*/ 	.word	0x00000008
.L_98:


//--------------------- .nv.info._Z8get_hashPbPmPci --------------------------
	.section	.nv.info._Z8get_hashPbPmPci,"",@"SHT_CUDA_INFO"
	.sectionflags	@""
	.align	4


	//----- nvinfo : EIATTR_CUDA_API_VERSION
	.align		4
        /*0000*/ 	.byte	0x04, 0x37
        /*0002*/ 	.short	(.L_100 - .L_99)
.L_99:
        /*0004*/ 	.word	0x00000082


	//----- nvinfo : EIATTR_KPARAM_INFO
	.align		4
.L_100:
        /*0008*/ 	.byte	0x04, 0x17
        /*000a*/ 	.short	(.L_102 - .L_101)
.L_101:
        /*000c*/ 	.word	0x00000000
        /*0010*/ 	.short	0x0003
        /*0012*/ 	.short	0x0018
        /*0014*/ 	.byte	0x00, 0xf0, 0x11, 0x00


	//----- nvinfo : EIATTR_KPARAM_INFO
	.align		4
.L_102:
        /*0018*/ 	.byte	0x04, 0x17
        /*001a*/ 	.short	(.L_104 - .L_103)
.L_103:
        /*001c*/ 	.word	0x00000000
        /*0020*/ 	.short	0x0002
        /*0022*/ 	.short	0x0010
        /*0024*/ 	.byte	0x00, 0xf5, 0x21, 0x00


	//----- nvinfo : EIATTR_KPARAM_INFO
	.align		4
.L_104:
        /*0028*/ 	.byte	0x04, 0x17
        /*002a*/ 	.short	(.L_106 - .L_105)
.L_105:
        /*002c*/ 	.word	0x00000000
        /*0030*/ 	.short	0x0001
        /*0032*/ 	.short	0x0008
        /*0034*/ 	.byte	0x00, 0xf5, 0x21, 0x00


	//----- nvinfo : EIATTR_KPARAM_INFO
	.align		4
.L_106:
        /*0038*/ 	.byte	0x04, 0x17
        /*003a*/ 	.short	(.L_108 - .L_107)
.L_107:
        /*003c*/ 	.word	0x00000000
        /*0040*/ 	.short	0x0000
        /*0042*/ 	.short	0x0000
        /*0044*/ 	.byte	0x00, 0xf5, 0x21, 0x00


	//----- nvinfo : EIATTR_SPARSE_MMA_MASK
	.align		4
.L_108:
        /*0048*/ 	.byte	0x03, 0x50
        /*004a*/ 	.short	0x0000


	//----- nvinfo : EIATTR_MAXREG_COUNT
	.align		4
        /*004c*/ 	.byte	0x03, 0x1b
        /*004e*/ 	.short	0x00ff


	//----- nvinfo : EIATTR_MERCURY_ISA_VERSION
	.align		4
        /*0050*/ 	.byte	0x03, 0x5f
        /*0052*/ 	.short	0x0101


	//----- nvinfo : EIATTR_VRC_CTA_INIT_COUNT
	.align		4
        /*0054*/ 	.byte	0x02, 0x4a
	.zero		1
	.zero		1


	//----- nvinfo : EIATTR_EXIT_INSTR_OFFSETS
	.align		4
        /*0058*/ 	.byte	0x04, 0x1c
        /*005a*/ 	.short	(.L_110 - .L_109)


	//   ....[0]....
.L_109:
        /*005c*/ 	.word	0x00000170


	//   ....[1]....
        /*0060*/ 	.word	0x000001e0


	//   ....[2]....
        /*0064*/ 	.word	0x000030e0


	//----- nvinfo : EIATTR_CRS_STACK_SIZE
	.align		4
.L_110:
        /*0068*/ 	.byte	0x04, 0x1e
        /*006a*/ 	.short	(.L_112 - .L_111)
.L_111:
        /*006c*/ 	.word	0x00000000


	//----- nvinfo : EIATTR_CBANK_PARAM_SIZE
	.align		4
.L_112:
        /*0070*/ 	.byte	0x03, 0x19
        /*0072*/ 	.short	0x001c


	//----- nvinfo : EIATTR_PARAM_CBANK
	.align		4
        /*0074*/ 	.byte	0x04, 0x0a
        /*0076*/ 	.short	(.L_114 - .L_113)
	.align		4
.L_113:
        /*0078*/ 	.word	index@(.nv.constant0._Z8get_hashPbPmPci)
        /*007c*/ 	.short	0x0380
        /*007e*/ 	.short	0x001c


	//----- nvinfo : EIATTR_SW_WAR
	.align		4
.L_114:
        /*0080*/ 	.byte	0x04, 0x36
        /*0082*/ 	.short	(.L_116 - .L_115)
.L_115:
        /*0084*/ 	.word	0x00000008
.L_116:


//--------------------- .nv.info._Z6to_strPcPbii  --------------------------
	.section	.nv.info._Z6to_strPcPbii,"",@"SHT_CUDA_INFO"
	.sectionflags	@""
	.align	4


	//----- nvinfo : EIATTR_CUDA_API_VERSION
	.align		4
        /*0000*/ 	.byte	0x04, 0x37
        /*0002*/ 	.short	(.L_118 - .L_117)
.L_117:
        /*0004*/ 	.word	0x00000082


	//----- nvinfo : EIATTR_KPARAM_INFO
	.align		4
.L_118:
        /*0008*/ 	.byte	0x04, 0x17
        /*000a*/ 	.short	(.L_120 - .L_119)
.L_119:
        /*000c*/ 	.word	0x00000000
        /*0010*/ 	.short	0x0003
        /*0012*/ 	.short	0x0014
        /*0014*/ 	.byte	0x00, 0xf0, 0x11, 0x00


	//----- nvinfo : EIATTR_KPARAM_INFO
	.align		4
.L_120:
        /*0018*/ 	.byte	0x04, 0x17
        /*001a*/ 	.short	(.L_122 - .L_121)
.L_121:
        /*001c*/ 	.word	0x00000000
        /*0020*/ 	.short	0x0002
        /*0022*/ 	.short	0x0010
        /*0024*/ 	.byte	0x00, 0xf0, 0x11, 0x00


	//----- nvinfo : EIATTR_KPARAM_INFO
	.align		4
.L_122:
        /*0028*/ 	.byte	0x04, 0x17
        /*002a*/ 	.short	(.L_124 - .L_123)
.L_123:
        /*002c*/ 	.word	0x00000000
        /*0030*/ 	.short	0x0001
        /*0032*/ 	.short	0x0008
        /*0034*/ 	.byte	0x00, 0xf5, 0x21, 0x00


	//----- nvinfo : EIATTR_KPARAM_INFO
	.align		4
.L_124:
        /*0038*/ 	.byte	0x04, 0x17
        /*003a*/ 	.short	(.L_126 - .L_125)
.L_125:
        /*003c*/ 	.word	0x00000000
        /*0040*/ 	.short	0x0000
        /*0042*/ 	.short	0x0000
        /*0044*/ 	.byte	0x00, 0xf5, 0x21, 0x00


	//----- nvinfo : EIATTR_SPARSE_MMA_MASK
	.align		4
.L_126:
        /*0048*/ 	.byte	0x03, 0x50
        /*004a*/ 	.short	0x0000


	//----- nvinfo : EIATTR_MAXREG_COUNT
	.align		4
        /*004c*/ 	.byte	0x03, 0x1b
        /*004e*/ 	.short	0x00ff


	//----- nvinfo : EIATTR_MERCURY_ISA_VERSION
	.align		4
        /*0050*/ 	.byte	0x03, 0x5f
        /*0052*/ 	.short	0x0101


	//----- nvinfo : EIATTR_VRC_CTA_INIT_COUNT
	.align		4
        /*0054*/ 	.byte	0x02, 0x4a
	.zero		1
	.zero		1


	//----- nvinfo : EIATTR_EXIT_INSTR_OFFSETS
	.align		4
        /*0058*/ 	.byte	0x04, 0x1c
        /*005a*/ 	.short	(.L_128 - .L_127)


	//   ....[0]....
.L_127:
        /*005c*/ 	.word	0x00000070


	//   ....[1]....
        /*0060*/ 	.word	0x00000300


	//----- nvinfo : EIATTR_CRS_STACK_SIZE
	.align		4
.L_128:
        /*0064*/ 	.byte	0x04, 0x1e
        /*0066*/ 	.short	(.L_130 - .L_129)
.L_129:
        /*0068*/ 	.word	0x00000000


	//----- nvinfo : EIATTR_CBANK_PARAM_SIZE
	.align		4
.L_130:
        /*006c*/ 	.byte	0x03, 0x19
        /*006e*/ 	.short	0x0018


	//----- nvinfo : EIATTR_PARAM_CBANK
	.align		4
        /*0070*/ 	.byte	0x04, 0x0a
        /*0072*/ 	.short	(.L_132 - .L_131)
	.align		4
.L_131:
        /*0074*/ 	.word	index@(.nv.constant0._Z6to_strPcPbii)
        /*0078*/ 	.short	0x0380
        /*007a*/ 	.short	0x0018


	//----- nvinfo : EIATTR_SW_WAR
	.align		4
.L_132:
        /*007c*/ 	.byte	0x04, 0x36
        /*007e*/ 	.short	(.L_134 - .L_133)
.L_133:
        /*0080*/ 	.word	0x00000008
.L_134:


//--------------------- .nv.info._Z9traversalPiS_S_S_Pbii --------------------------
	.section	.nv.info._Z9traversalPiS_S_S_Pbii,"",@"SHT_CUDA_INFO"
	.sectionflags	@""
	.align	4


	//----- nvinfo : EIATTR_CUDA_API_VERSION
	.align		4
        /*0000*/ 	.byte	0x04, 0x37
        /*0002*/ 	.short	(.L_136 - .L_135)
.L_135:
        /*0004*/ 	.word	0x00000082


	//----- nvinfo : EIATTR_KPARAM_INFO
	.align		4
.L_136:
        /*0008*/ 	.byte	0x04, 0x17
        /*000a*/ 	.short	(.L_138 - .L_137)
.L_137:
        /*000c*/ 	.word	0x00000000
        /*0010*/ 	.short	0x0006
        /*0012*/ 	.short	0x002c
        /*0014*/ 	.byte	0x00, 0xf0, 0x11, 0x00


	//----- nvinfo : EIATTR_KPARAM_INFO
	.align		4
.L_138:
        /*0018*/ 	.byte	0x04, 0x17
        /*001a*/ 	.short	(.L_140 - .L_139)
.L_139:
        /*001c*/ 	.word	0x00000000
        /*0020*/ 	.short	0x0005
        /*0022*/ 	.short	0x0028
        /*0024*/ 	.byte	0x00, 0xf0, 0x11, 0x00


	//----- nvinfo : EIATTR_KPARAM_INFO
	.align		4
.L_140:
        /*0028*/ 	.byte	0x04, 0x17
        /*002a*/ 	.short	(.L_142 - .L_141)
.L_141:
        /*002c*/ 	.word	0x00000000
        /*0030*/ 	.short	0x0004
        /*0032*/ 	.short	0x0020
        /*0034*/ 	.byte	0x00, 0xf5, 0x21, 0x00


	//----- nvinfo : EIATTR_KPARAM_INFO
	.align		4
.L_142:
        /*0038*/ 	.byte	0x04, 0x17
        /*003a*/ 	.short	(.L_144 - .L_143)
.L_143:
        /*003c*/ 	.word	0x00000000
        /*0040*/ 	.short	0x0003
        /*0042*/ 	.short	0x0018
        /*0044*/ 	.byte	0x00, 0xf5, 0x21, 0x00


	//----- nvinfo : EIATTR_KPARAM_INFO
	.align		4
.L_144:
        /*0048*/ 	.byte	0x04, 0x17
        /*004a*/ 	.short	(.L_146 - .L_145)
.L_145:
        /*004c*/ 	.word	0x00000000
        /*0050*/ 	.short	0x0002
        /*0052*/ 	.short	0x0010
        /*0054*/ 	.byte	0x00, 0xf5, 0x21, 0x00


	//----- nvinfo : EIATTR_KPARAM_INFO
	.align		4
.L_146:
        /*0058*/ 	.byte	0x04, 0x17
        /*005a*/ 	.short	(.L_148 - .L_147)
.L_147:
        /*005c*/ 	.word	0x00000000
        /*0060*/ 	.short	0x0001
        /*0062*/ 	.short	0x0008
        /*0064*/ 	.byte	0x00, 0xf5, 0x21, 0x00


	//----- nvinfo : EIATTR_KPARAM_INFO
	.align		4
.L_148:
        /*0068*/ 	.byte	0x04, 0x17
        /*006a*/ 	.short	(.L_150 - .L_149)
.L_149:
        /*006c*/ 	.word	0x00000000
        /*0070*/ 	.short	0x0000
        /*0072*/ 	.short	0x0000
        /*0074*/ 	.byte	0x00, 0xf5, 0x21, 0x00


	//----- nvinfo : EIATTR_SPARSE_MMA_MASK
	.align		4
.L_150:
        /*0078*/ 	.byte	0x03, 0x50
        /*007a*/ 	.short	0x0000


	//----- nvinfo : EIATTR_MAXREG_COUNT
	.align		4
        /*007c*/ 	.byte	0x03, 0x1b
        /*007e*/ 	.short	0x00ff


	//----- nvinfo : EIATTR_MERCURY_ISA_VERSION
	.align		4
        /*0080*/ 	.byte	0x03, 0x5f
        /*0082*/ 	.short	0x0101


	//----- nvinfo : EIATTR_VRC_CTA_INIT_COUNT
	.align		4
        /*0084*/ 	.byte	0x02, 0x4a
	.zero		1
	.zero		1


	//----- nvinfo : EIATTR_EXIT_INSTR_OFFSETS
	.align		4
        /*0088*/ 	.byte	0x04, 0x1c
        /*008a*/ 	.short	(.L_152 - .L_151)


	//   ....[0]....
.L_151:
        /*008c*/ 	.word	0x00000070


	//   ....[1]....
        /*0090*/ 	.word	0x00000410


	//----- nvinfo : EIATTR_CRS_STACK_SIZE
	.align		4
.L_152:
        /*0094*/ 	.byte	0x04, 0x1e
        /*0096*/ 	.short	(.L_154 - .L_153)
.L_153:
        /*0098*/ 	.word	0x00000000


	//----- nvinfo : EIATTR_CBANK_PARAM_SIZE
	.align		4
.L_154:
        /*009c*/ 	.byte	0x03, 0x19
        /*009e*/ 	.short	0x0030


	//----- nvinfo : EIATTR_PARAM_CBANK
	.align		4
        /*00a0*/ 	.byte	0x04, 0x0a
        /*00a2*/ 	.short	(.L_156 - .L_155)
	.align		4
.L_155:
        /*00a4*/ 	.word	index@(.nv.constant0._Z9traversalPiS_S_S_Pbii)
        /*00a8*/ 	.short	0x0380
        /*00aa*/ 	.short	0x0030


	//----- nvinfo : EIATTR_SW_WAR
	.align		4
.L_156:
        /*00ac*/ 	.byte	0x04, 0x36
        /*00ae*/ 	.short	(.L_158 - .L_157)
.L_157:
        /*00b0*/ 	.word	0x00000008
.L_158:


//--------------------- .nv.info._Z13calculate_lcaPiS_S_i --------------------------
	.section	.nv.info._Z13calculate_lcaPiS_S_i,"",@"SHT_CUDA_INFO"
	.sectionflags	@""
	.align	4


	//----- nvinfo : EIATTR_CUDA_API_VERSION
	.align		4
        /*0000*/ 	.byte	0x04, 0x37
        /*0002*/ 	.short	(.L_160 - .L_159)
.L_159:
        /*0004*/ 	.word	0x00000082


	//----- nvinfo : EIATTR_KPARAM_INFO
	.align		4
.L_160:
        /*0008*/ 	.byte	0x04, 0x17
        /*000a*/ 	.short	(.L_162 - .L_161)
.L_161:
        /*000c*/ 	.word	0x00000000
        /*0010*/ 	.short	0x0003
        /*0012*/ 	.short	0x0018
        /*0014*/ 	.byte	0x00, 0xf0, 0x11, 0x00


	//----- nvinfo : EIATTR_KPARAM_INFO
	.align		4
.L_162:
        /*0018*/ 	.byte	0x04, 0x17
        /*001a*/ 	.short	(.L_164 - .L_163)
.L_163:
        /*001c*/ 	.word	0x00000000
        /*0020*/ 	.short	0x0002
        /*0022*/ 	.short	0x0010
        /*0024*/ 	.byte	0x00, 0xf5, 0x21, 0x00


	//----- nvinfo : EIATTR_KPARAM_INFO
	.align		4
.L_164:
        /*0028*/ 	.byte	0x04, 0x17
        /*002a*/ 	.short	(.L_166 - .L_165)
.L_165:
        /*002c*/ 	.word	0x00000000
        /*0030*/ 	.short	0x0001
        /*0032*/ 	.short	0x0008
        /*0034*/ 	.byte	0x00, 0xf5, 0x21, 0x00


	//----- nvinfo : EIATTR_KPARAM_INFO
	.align		4
.L_166:
        /*0038*/ 	.byte	0x04, 0x17
        /*003a*/ 	.short	(.L_168 - .L_167)
.L_167:
        /*003c*/ 	.word	0x00000000
        /*0040*/ 	.short	0x0000
        /*0042*/ 	.short	0x0000
        /*0044*/ 	.byte	0x00, 0xf5, 0x21, 0x00


	//----- nvinfo : EIATTR_SPARSE_MMA_MASK
	.align		4
.L_168:
        /*0048*/ 	.byte	0x03, 0x50
        /*004a*/ 	.short	0x0000


	//----- nvinfo : EIATTR_MAXREG_COUNT
	.align		4
        /*004c*/ 	.byte	0x03, 0x1b
        /*004e*/ 	.short	0x00ff


	//----- nvinfo : EIATTR_MERCURY_ISA_VERSION
	.align		4
        /*0050*/ 	.byte	0x03, 0x5f
        /*0052*/ 	.short	0x0101


	//----- nvinfo : EIATTR_VRC_CTA_INIT_COUNT
	.align		4
        /*0054*/ 	.byte	0x02, 0x4a
	.zero		1
	.zero		1


	//----- nvinfo : EIATTR_EXIT_INSTR_OFFSETS
	.align		4
        /*0058*/ 	.byte	0x04, 0x1c
        /*005a*/ 	.short	(.L_170 - .L_169)


	//   ....[0]....
.L_169:
        /*005c*/ 	.word	0x00000070


	//   ....[1]....
        /*0060*/ 	.word	0x000003d0


	//----- nvinfo : EIATTR_CRS_STACK_SIZE
	.align		4
.L_170:
        /*0064*/ 	.byte	0x04, 0x1e
        /*0066*/ 	.short	(.L_172 - .L_171)
.L_171:
        /*0068*/ 	.word	0x00000000


	//----- nvinfo : EIATTR_CBANK_PARAM_SIZE
	.align		4
.L_172:
        /*006c*/ 	.byte	0x03, 0x19
        /*006e*/ 	.short	0x001c


	//----- nvinfo : EIATTR_PARAM_CBANK
	.align		4
        /*0070*/ 	.byte	0x04, 0x0a
        /*0072*/ 	.short	(.L_174 - .L_173)
	.align		4
.L_173:
        /*0074*/ 	.word	index@(.nv.constant0._Z13calculate_lcaPiS_S_i)
        /*0078*/ 	.short	0x0380
        /*007a*/ 	.short	0x001c


	//----- nvinfo : EIATTR_SW_WAR
	.align		4
.L_174:
        /*007c*/ 	.byte	0x04, 0x36
        /*007e*/ 	.short	(.L_176 - .L_175)
.L_175:
        /*0080*/ 	.word	0x00000008
.L_176:


//--------------------- .nv.info._Z12adjust_levelPiS_Pbiil --------------------------
	.section	.nv.info._Z12adjust_levelPiS_Pbiil,"",@"SHT_CUDA_INFO"
	.sectionflags	@""
	.align	4


	//----- nvinfo : EIATTR_CUDA_API_VERSION
	.align		4
        /*0000*/ 	.byte	0x04, 0x37
        /*0002*/ 	.short	(.L_178 - .L_177)
.L_177:
        /*0004*/ 	.word	0x00000082


	//----- nvinfo : EIATTR_KPARAM_INFO
	.align		4
.L_178:
        /*0008*/ 	.byte	0x04, 0x17
        /*000a*/ 	.short	(.L_180 - .L_179)
.L_179:
        /*000c*/ 	.word	0x00000000
        /*0010*/ 	.short	0x0005
        /*0012*/ 	.short	0x0020
        /*0014*/ 	.byte	0x00, 0xf0, 0x21, 0x00


	//----- nvinfo : EIATTR_KPARAM_INFO
	.align		4
.L_180:
        /*0018*/ 	.byte	0x04, 0x17
        /*001a*/ 	.short	(.L_182 - .L_181)
.L_181:
        /*001c*/ 	.word	0x00000000
        /*0020*/ 	.short	0x0004
        /*0022*/ 	.short	0x001c
        /*0024*/ 	.byte	0x00, 0xf0, 0x11, 0x00


	//----- nvinfo : EIATTR_KPARAM_INFO
	.align		4
.L_182:
        /*0028*/ 	.byte	0x04, 0x17
        /*002a*/ 	.short	(.L_184 - .L_183)
.L_183:
        /*002c*/ 	.word	0x00000000
        /*0030*/ 	.short	0x0003
        /*0032*/ 	.short	0x0018
        /*0034*/ 	.byte	0x00, 0xf0, 0x11, 0x00


	//----- nvinfo : EIATTR_KPARAM_INFO
	.align		4
.L_184:
        /*0038*/ 	.byte	0x04, 0x17
        /*003a*/ 	.short	(.L_186 - .L_185)
.L_185:
        /*003c*/ 	.word	0x00000000
        /*0040*/ 	.short	0x0002
        /*0042*/ 	.short	0x0010
        /*0044*/ 	.byte	0x00, 0xf5, 0x21, 0x00


	//----- nvinfo : EIATTR_KPARAM_INFO
	.align		4
.L_186:
        /*0048*/ 	.byte	0x04, 0x17
        /*004a*/ 	.short	(.L_188 - .L_187)
.L_187:
        /*004c*/ 	.word	0x00000000
        /*0050*/ 	.short	0x0001
        /*0052*/ 	.short	0x0008
        /*0054*/ 	.byte	0x00, 0xf5, 0x21, 0x00


	//----- nvinfo : EIATTR_KPARAM_INFO
	.align		4
.L_188:
        /*0058*/ 	.byte	0x04, 0x17
        /*005a*/ 	.short	(.L_190 - .L_189)
.L_189:
        /*005c*/ 	.word	0x00000000
        /*0060*/ 	.short	0x0000
        /*0062*/ 	.short	0x0000
        /*0064*/ 	.byte	0x00, 0xf5, 0x21, 0x00


	//----- nvinfo : EIATTR_SPARSE_MMA_MASK
	.align		4
.L_190:
        /*0068*/ 	.byte	0x03, 0x50
        /*006a*/ 	.short	0x0000


	//----- nvinfo : EIATTR_MAXREG_COUNT
	.align		4
        /*006c*/ 	.byte	0x03, 0x1b
        /*006e*/ 	.short	0x00ff


	//----- nvinfo : EIATTR_NUM_BARRIERS
	.align		4
        /*0070*/ 	.byte	0x02, 0x4c
        /*0072*/ 	.byte	0x01
	.zero		1


	//----- nvinfo : EIATTR_MERCURY_ISA_VERSION
	.align		4
        /*0074*/ 	.byte	0x03, 0x5f
        /*0076*/ 	.short	0x0101


	//----- nvinfo : EIATTR_VRC_CTA_INIT_COUNT
	.align		4
        /*0078*/ 	.byte	0x02, 0x4a
	.zero		1
	.zero		1


	//----- nvinfo : EIATTR_EXIT_INSTR_OFFSETS
	.align		4
        /*007c*/ 	.byte	0x04, 0x1c
        /*007e*/ 	.short	(.L_192 - .L_191)


	//   ....[0]....
.L_191:
        /*0080*/ 	.word	0x00000070


	//   ....[1]....
        /*0084*/ 	.word	0x00000250


	//   ....[2]....
        /*0088*/ 	.word	0x00000400


	//   ....[3]....
        /*008c*/ 	.word	0x00000590


	//----- nvinfo : EIATTR_CRS_STACK_SIZE
	.align		4
.L_192:
        /*0090*/ 	.byte	0x04, 0x1e
        /*0092*/ 	.short	(.L_194 - .L_193)
.L_193:
        /*0094*/ 	.word	0x00000000


	//----- nvinfo : EIATTR_CBANK_PARAM_SIZE
	.align		4
.L_194:
        /*0098*/ 	.byte	0x03, 0x19
        /*009a*/ 	.short	0x0028


	//----- nvinfo : EIATTR_PARAM_CBANK
	.align		4
        /*009c*/ 	.byte	0x04, 0x0a
        /*009e*/ 	.short	(.L_196 - .L_195)
	.align		4
.L_195:
        /*00a0*/ 	.word	index@(.nv.constant0._Z12adjust_levelPiS_Pbiil)
        /*00a4*/ 	.short	0x0380
        /*00a6*/ 	.short	0x0028


	//----- nvinfo : EIATTR_SW_WAR
	.align		4
.L_196:
        /*00a8*/ 	.byte	0x04, 0x36
        /*00aa*/ 	.short	(.L_198 - .L_197)
.L_197:
        /*00ac*/ 	.word	0x00000008
.L_198:


//--------------------- .nv.info._Z10check_maskPbi --------------------------
	.section	.nv.info._Z10check_maskPbi,"",@"SHT_CUDA_INFO"
	.sectionflags	@""
	.align	4


	//----- nvinfo : EIATTR_CUDA_API_VERSION
	.align		4
        /*0000*/ 	.byte	0x04, 0x37
        /*0002*/ 	.short	(.L_200 - .L_199)
.L_199:
        /*0004*/ 	.word	0x00000082


	//----- nvinfo : EIATTR_KPARAM_INFO
	.align		4
.L_200:
        /*0008*/ 	.byte	0x04, 0x17
        /*000a*/ 	.short	(.L_202 - .L_201)
.L_201:
        /*000c*/ 	.word	0x00000000
        /*0010*/ 	.short	0x0001
        /*0012*/ 	.short	0x0008
        /*0014*/ 	.byte	0x00, 0xf0, 0x11, 0x00


	//----- nvinfo : EIATTR_KPARAM_INFO
	.align		4
.L_202:
        /*0018*/ 	.byte	0x04, 0x17
        /*001a*/ 	.short	(.L_204 - .L_203)
.L_203:
        /*001c*/ 	.word	0x00000000
        /*0020*/ 	.short	0x0000
        /*0022*/ 	.short	0x0000
        /*0024*/ 	.byte	0x00, 0xf5, 0x21, 0x00


	//----- nvinfo : EIATTR_SPARSE_MMA_MASK
	.align		4
.L_204:
        /*0028*/ 	.byte	0x03, 0x50
        /*002a*/ 	.short	0x0000


	//----- nvinfo : EIATTR_MAXREG_COUNT
	.align		4
        /*002c*/ 	.byte	0x03, 0x1b
        /*002e*/ 	.short	0x00ff


	//----- nvinfo : EIATTR_MERCURY_ISA_VERSION
	.align		4
        /*0030*/ 	.byte	0x03, 0x5f
        /*0032*/ 	.short	0x0101


	//----- nvinfo : EIATTR_VRC_CTA_INIT_COUNT
	.align		4
        /*0034*/ 	.byte	0x02, 0x4a
	.zero		1
	.zero		1


	//----- nvinfo : EIATTR_EXIT_INSTR_OFFSETS
	.align		4
        /*0038*/ 	.byte	0x04, 0x1c
        /*003a*/ 	.short	(.L_206 - .L_205)


	//   ....[0]....
.L_205:
        /*003c*/ 	.word	0x00000160


	//   ....[1]....
        /*0040*/ 	.word	0x000001c0


	//----- nvinfo : EIATTR_CBANK_PARAM_SIZE
	.align		4
.L_206:
        /*0044*/ 	.byte	0x03, 0x19
        /*0046*/ 	.short	0x000c


	//----- nvinfo : EIATTR_PARAM_CBANK
	.align		4
        /*0048*/ 	.byte	0x04, 0x0a
        /*004a*/ 	.short	(.L_208 - .L_207)
	.align		4
.L_207:
        /*004c*/ 	.word	index@(.nv.constant0._Z10check_maskPbi)
        /*0050*/ 	.short	0x0380
        /*0052*/ 	.short	0x000c


	//----- nvinfo : EIATTR_SW_WAR
	.align		4
.L_208:
        /*0054*/ 	.byte	0x04, 0x36
        /*0056*/ 	.short	(.L_210 - .L_209)
.L_209:
        /*0058*/ 	.word	0x00000008
.L_210:


//--------------------- .nv.info._Z9init_maskPbi  --------------------------
	.section	.nv.info._Z9init_maskPbi,"",@"SHT_CUDA_INFO"
	.sectionflags	@""
	.align	4


	//----- nvinfo : EIATTR_CUDA_API_VERSION
	.align		4
        /*0000*/ 	.byte	0x04, 0x37
        /*0002*/ 	.short	(.L_212 - .L_211)
.L_211:
        /*0004*/ 	.word	0x00000082


	//----- nvinfo : EIATTR_KPARAM_INFO
	.align		4
.L_212:
        /*0008*/ 	.byte	0x04, 0x17
        /*000a*/ 	.short	(.L_214 - .L_213)
.L_213:
        /*000c*/ 	.word	0x00000000
        /*0010*/ 	.short	0x0001
        /*0012*/ 	.short	0x0008
        /*0014*/ 	.byte	0x00, 0xf0, 0x11, 0x00


	//----- nvinfo : EIATTR_KPARAM_INFO
	.align		4
.L_214:
        /*0018*/ 	.byte	0x04, 0x17
        /*001a*/ 	.short	(.L_216 - .L_215)
.L_215:
        /*001c*/ 	.word	0x00000000
        /*0020*/ 	.short	0x0000
        /*0022*/ 	.short	0x0000
        /*0024*/ 	.byte	0x00, 0xf5, 0x21, 0x00


	//----- nvinfo : EIATTR_SPARSE_MMA_MASK
	.align		4
.L_216:
        /*0028*/ 	.byte	0x03, 0x50
        /*002a*/ 	.short	0x0000


	//----- nvinfo : EIATTR_MAXREG_COUNT
	.align		4
        /*002c*/ 	.byte	0x03, 0x1b
        /*002e*/ 	.short	0x00ff


	//----- nvinfo : EIATTR_MERCURY_ISA_VERSION
	.align		4
        /*0030*/ 	.byte	0x03, 0x5f
        /*0032*/ 	.short	0x0101


	//----- nvinfo : EIATTR_VRC_CTA_INIT_COUNT
	.align		4
        /*0034*/ 	.byte	0x02, 0x4a
	.zero		1
	.zero		1


	//----- nvinfo : EIATTR_EXIT_INSTR_OFFSETS
	.align		4
        /*0038*/ 	.byte	0x04, 0x1c
        /*003a*/ 	.short	(.L_218 - .L_217)


	//   ....[0]....
.L_217:
        /*003c*/ 	.word	0x00000160


	//   ....[1]....
        /*0040*/ 	.word	0x000001c0


	//----- nvinfo : EIATTR_CBANK_PARAM_SIZE
	.align		4
.L_218:
        /*0044*/ 	.byte	0x03, 0x19
        /*0046*/ 	.short	0x000c


	//----- nvinfo : EIATTR_PARAM_CBANK
	.align		4
        /*0048*/ 	.byte	0x04, 0x0a
        /*004a*/ 	.short	(.L_220 - .L_219)
	.align		4
.L_219:
        /*004c*/ 	.word	index@(.nv.constant0._Z9init_maskPbi)
        /*0050*/ 	.short	0x0380
        /*0052*/ 	.short	0x000c


	//----- nvinfo : EIATTR_SW_WAR
	.align		4
.L_220:
        /*0054*/ 	.byte	0x04, 0x36
        /*0056*/ 	.short	(.L_222 - .L_221)
.L_221:
        /*0058*/ 	.word	0x00000008
.L_222:


//--------------------- .nv.callgraph             --------------------------
	.section	.nv.callgraph,"",@"SHT_CUDA_CALLGRAPH"
	.align	4
	.sectionentsize	8
	.align		4
        /*0000*/ 	.word	0x00000000
	.align		4
        /*0004*/ 	.word	0xffffffff
	.align		4
        /*0008*/ 	.word	index@(_Z10print_hashPmi)
	.align		4
        /*000c*/ 	.word	index@(vprintf)
	.align		4
        /*0010*/ 	.word	0x00000000
	.align		4
        /*0014*/ 	.word	0xfffffffe
	.align		4
        /*0018*/ 	.word	0x00000000
	.align		4
        /*001c*/ 	.word	0xfffffffd
	.align		4
        /*0020*/ 	.word	0x00000000
	.align		4
        /*0024*/ 	.word	0xfffffffc


//--------------------- .nv.constant4             --------------------------
	.section	.nv.constant4,"a",@progbits
	.align	8
	.align		8
.nv.constant4:
        /*0000*/ 	.dword	vprintf
	.align		8
        /*0008*/ 	.dword	$str


//--------------------- .text._Z10print_hashPmi   --------------------------
	.section	.text._Z10print_hashPmi,"ax",@progbits
	.align	128
        .global         _Z10print_hashPmi
        .type           _Z10print_hashPmi,@function
        .size           _Z10print_hashPmi,(.L_x_98 - _Z10print_hashPmi)
        .other          _Z10print_hashPmi,@"STO_CUDA_ENTRY STV_DEFAULT"
_Z10print_hashPmi:
.text._Z10print_hashPmi:
[----:B------:R-:W0:Y:S08]  /*0000*/  LDC R1, c[0x0][0x37c] ;  /* 0x0000df00ff017b82 */ /* 0x000e300000000800 */
[----:B------:R-:W-:Y:S01]  /*0010*/  S2UR UR4, SR_CTAID.Z ;  /* 0x00000000000479c3 */ /* 0x000fe20000002700 */
[----:B------:R-:W1:Y:S01]  /*0020*/  S2R R0, SR_TID.Z ;  /* 0x0000000000007919 */ /* 0x000e620000002300 */
[----:B------:R-:W2:Y:S01]  /*0030*/  LDCU UR10, c[0x0][0x2fc] ;  /* 0x00005f80ff0a77ac */ /* 0x000ea20008000800 */
[----:B0-----:R-:W-:Y:S01]  /*0040*/  VIADD R1, R1, 0xfffffff0 ;  /* 0xfffffff001017836 */ /* 0x001fe20000000000 */
[----:B------:R-:W0:Y:S01]  /*0050*/  S2R R3, SR_TID.Y ;  /* 0x0000000000037919 */ /* 0x000e220000002200 */
[----:B------:R-:W3:Y:S03]  /*0060*/  LDCU UR5, c[0x0][0x370] ;  /* 0x00006e00ff0577ac */ /* 0x000ee60008000800 */
[----:B------:R-:W4:Y:S01]  /*0070*/  S2UR UR7, SR_CTAID.Y ;  /* 0x00000000000779c3 */ /* 0x000f220000002600 */
[----:B------:R-:W5:Y:S01]  /*0080*/  S2R R5, SR_TID.X ;  /* 0x0000000000057919 */ /* 0x000f620000002100 */
[----:B------:R-:W4:Y:S01]  /*0090*/  LDCU UR6, c[0x0][0x374] ;  /* 0x00006e80ff0677ac */ /* 0x000f220008000800 */
[----:B------:R-:W5:Y:S05]  /*00a0*/  LDCU UR11, c[0x0][0x360] ;  /* 0x00006c00ff0b77ac */ /* 0x000f6a0008000800 */
[----:B------:R-:W3:Y:S01]  /*00b0*/  S2UR UR8, SR_CTAID.X ;  /* 0x00000000000879c3 */ /* 0x000ee20000002500 */
[----:B------:R-:W0:Y:S01]  /*00c0*/  LDCU UR12, c[0x0][0x364] ;  /* 0x00006c80ff0c77ac */ /* 0x000e220008000800 */
[----:B------:R-:W2:Y:S06]  /*00d0*/  LDCU UR9, c[0x0][0x388] ;  /* 0x00007100ff0977ac */ /* 0x000eac0008000800 */
[----:B------:R-:W1:Y:S01]  /*00e0*/  LDC R7, c[0x0][0x368] ;  /* 0x0000da00ff077b82 */ /* 0x000e620000000800 */
[----:B----4-:R-:W-:Y:S01]  /*00f0*/  UIMAD UR4, UR4, UR6, UR7 ;  /* 0x00000006040472a4 */ /* 0x010fe2000f8e0207 */
[----:B------:R-:W4:Y:S03]  /*0100*/  LDCU UR6, c[0x0][0x2f8] ;  /* 0x00005f00ff0677ac */ /* 0x000f260008000800 */
[----:B---3--:R-:W-:-:S02]  /*0110*/  UIMAD UR4, UR4, UR5, UR8 ;  /* 0x00000005040472a4 */ /* 0x008fc4000f8e0208 */
[----:B--2---:R-:W-:-:S04]  /*0120*/  UIADD3 UR5, UPT, UPT, UR9, -0x1, URZ ;  /* 0xffffffff09057890 */ /* 0x004fc8000fffe0ff */
[----:B------:R-:W-:Y:S01]  /*0130*/  UIMAD UR5, UR5, UR9, URZ ;  /* 0x00000009050572a4 */ /* 0x000fe2000f8e02ff */
[----:B-1----:R-:W-:-:S03]  /*0140*/  IMAD R0, R7, UR4, R0 ;  /* 0x0000000407007c24 */ /* 0x002fc6000f8e0200 */
[----:B------:R-:W-:Y:S01]  /*0150*/  USHF.L.U32 UR5, UR5, 0x2, URZ ;  /* 0x0000000205057899 */ /* 0x000fe200080006ff */
[----:B0-----:R-:W-:Y:S01]  /*0160*/  IMAD R0, R0, UR12, R3 ;  /* 0x0000000c00007c24 */ /* 0x001fe2000f8e0203 */
[----:B----4-:R-:W-:-:S03]  /*0170*/  IADD3 R6, P1, PT, R1, UR6, RZ ;  /* 0x0000000601067c10 */ /* 0x010fc6000ff3e0ff */
[----:B-----5:R-:W-:Y:S02]  /*0180*/  IMAD R0, R0, UR11, R5 ;  /* 0x0000000b00007c24 */ /* 0x020fe4000f8e0205 */
[----:B------:R-:W-:-:S03]  /*0190*/  IMAD.X R7, RZ, RZ, UR10, P1 ;  /* 0x0000000aff077e24 */ /* 0x000fc600088e06ff */
[----:B------:R-:W-:-:S13]  /*01a0*/  ISETP.GE.AND P0, PT, R0, UR5, PT ;  /* 0x0000000500007c0c */ /* 0x000fda000bf06270 */
[----:B------:R-:W-:Y:S05]  /*01b0*/  @P0 EXIT ;  /* 0x000000000000094d */ /* 0x000fea0003800000 */
[----:B------:R-:W0:Y:S01]  /*01c0*/  LDC.64 R2, c[0x0][0x380] ;  /* 0x0000e000ff027b82 */ /* 0x000e220000000a00 */
[----:B------:R-:W1:Y:S01]  /*01d0*/  LDCU.64 UR4, c[0x0][0x358] ;  /* 0x00006b00ff0477ac */ /* 0x000e620008000a00 */
[----:B0-----:R-:W-:-:S06]  /*01e0*/  IMAD.WIDE R2, R0, 0x40, R2 ;  /* 0x0000004000027825 */ /* 0x001fcc00078e0202 */
[----:B-1----:R-:W2:Y:S01]  /*01f0*/  LDG.E.64 R2, desc[UR4][R2.64] ;  /* 0x0000000402027981 */ /* 0x002ea2000c1e1b00 */
[----:B------:R-:W-:Y:S01]  /*0200*/  MOV R8, 0x0 ;  /* 0x0000000000087802 */ /* 0x000fe20000000f00 */
[----:B------:R-:W0:Y:S02]  /*0210*/  LDCU.64 UR4, c[0x4][0x8] ;  /* 0x01000100ff0477ac */ /* 0x000e240008000a00 */
[----:B------:R1:W-:Y:S03]  /*0220*/  STL [R1+0x8], R0 ;  /* 0x0000080001007387 */ /* 0x0003e60000100800 */
[----:B------:R-:W3:Y:S01]  /*0230*/  LDC.64 R8, c[0x4][R8] ;  /* 0x0100000008087b82 */ /* 0x000ee20000000a00 */
[----:B0-----:R-:W-:Y:S02]  /*0240*/  MOV R4, UR4 ;  /* 0x0000000400047c02 */ /* 0x001fe40008000f00 */
[----:B------:R-:W-:Y:S01]  /*0250*/  MOV R5, UR5 ;  /* 0x0000000500057c02 */ /* 0x000fe20008000f00 */
[----:B--23--:R1:W-:Y:S06]  /*0260*/  STL.64 [R1], R2 ;  /* 0x0000000201007387 */ /* 0x00c3ec0000100a00 */
[----:B------:R-:W-:-:S07]  /*0270*/  LEPC R20, `(.L_x_0) ;  /* 0x000000001014794e */ /* 0x000fce0000000000 */
[----:B-1----:R-:W-:Y:S05]  /*0280*/  CALL.ABS.NOINC R8 ;  /* 0x0000000008007343 */ /* 0x002fea0003c00000 */
.L_x_0:
[----:B------:R-:W-:Y:S05]  /*0290*/  EXIT ;  /* 0x000000000000794d */ /* 0x000fea0003800000 */
.L_x_1:
[----:B------:R-:W-:-:S00]  /*02a0*/  BRA `(.L_x_1) ;  /* 0xfffffffc00fc7947 */ /* 0x000fc0000383ffff */
[----:B------:R-:W-:-:S00]  /*02b0*/  NOP ;  /* 0x0000000000007918 */ /* 0x000fc00000000000 */
        /* <DEDUP_REMOVED lines=12> */
.L_x_98:


//--------------------- .text._Z9set_bloomPbS_Pmiii --------------------------
	.section	.text._Z9set_bloomPbS_Pmiii,"ax",@progbits
	.align	128
        .global         _Z9set_bloomPbS_Pmiii
        .type           _Z9set_bloomPbS_Pmiii,@function
        .size           _Z9set_bloomPbS_Pmiii,(.L_x_96 - _Z9set_bloomPbS_Pmiii)
        .other          _Z9set_bloomPbS_Pmiii,@"STO_CUDA_ENTRY STV_DEFAULT"
_Z9set_bloomPbS_Pmiii:
.text._Z9set_bloomPbS_Pmiii:
[----:B------:R-:W-:Y:S01]  /*0000*/  LDC R1, c[0x0][0x37c] ;  /* 0x0000df00ff017b82 */ /* 0x000fe20000000800 */
[----:B------:R-:W0:Y:S01]  /*0010*/  S2R R0, SR_CTAID.X ;  /* 0x0000000000007919 */ /* 0x000e220000002500 */
[----:B------:R-:W0:Y:S02]  /*0020*/  LDCU UR4, c[0x0][0x3a0] ;  /* 0x00007400ff0477ac */ /* 0x000e240008000800 */
[----:B0-----:R-:W-:-:S13]  /*0030*/  ISETP.GE.AND P0, PT, R0, UR4, PT ;  /* 0x0000000400007c0c */ /* 0x001fda000bf06270 */
[----:B------:R-:W-:Y:S05]  /*0040*/  @P0 EXIT ;  /* 0x000000000000094d */ /* 0x000fea0003800000 */
[----:B------:R-:W0:Y:S01]  /*0050*/  LDCU.64 UR4, c[0x0][0x388] ;  /* 0x00007100ff0477ac */ /* 0x000e220008000a00 */
[----:B------:R-:W1:Y:S01]  /*0060*/  LDCU.64 UR6, c[0x0][0x358] ;  /* 0x00006b00ff0677ac */ /* 0x000e620008000a00 */
[----:B------:R-:W2:Y:S01]  /*0070*/  S2R R9, SR_TID.X ;  /* 0x0000000000097919 */ /* 0x000ea20000002100 */
[----:B------:R-:W2:Y:S01]  /*0080*/  LDCU.64 UR8, c[0x0][0x398] ;  /* 0x00007300ff0877ac */ /* 0x000ea20008000a00 */
[----:B0-----:R-:W-:-:S05]  /*0090*/  IADD3 R2, P0, PT, R0, UR4, RZ ;  /* 0x0000000400027c10 */ /* 0x001fca000ff1e0ff */
[----:B------:R-:W-:-:S05]  /*00a0*/  IMAD.X R3, RZ, RZ, UR5, P0 ;  /* 0x00000005ff037e24 */ /* 0x000fca00080e06ff */
[----:B-1----:R-:W3:Y:S02]  /*00b0*/  LDG.E.U8 R2, desc[UR6][R2.64] ;  /* 0x0000000602027981 */ /* 0x002ee4000c1e1100 */
[----:B---3--:R-:W-:-:S04]  /*00c0*/  ISETP.NE.AND P0, PT, R2, 0x1, PT ;  /* 0x000000010200780c */ /* 0x008fc80003f05270 */
[----:B--2---:R-:W-:-:S13]  /*00d0*/  ISETP.GE.OR P0, PT, R9, UR9, P0 ;  /* 0x0000000909007c0c */ /* 0x004fda0008706670 */
[----:B------:R-:W-:Y:S05]  /*00e0*/  @P0 EXIT ;  /* 0x000000000000094d */ /* 0x000fea0003800000 */
[----:B------:R-:W0:Y:S01]  /*00f0*/  LDC.64 R6, c[0x0][0x390] ;  /* 0x0000e400ff067b82 */ /* 0x000e220000000a00 */
[----:B------:R-:W-:-:S04]  /*0100*/  IMAD.SHL.U32 R3, R0, 0x2, RZ ;  /* 0x0000000200037824 */ /* 0x000fc800078e00ff */
[----:B0-----:R-:W-:-:S05]  /*0110*/  IMAD.WIDE.U32 R6, R3, 0x40, R6 ;  /* 0x0000004003067825 */ /* 0x001fca00078e0006 */
[----:B------:R-:W2:Y:S04]  /*0120*/  LDG.E.64 R2, desc[UR6][R6.64] ;  /* 0x0000000606027981 */ /* 0x000ea8000c1e1b00 */
[----:B------:R-:W2:Y:S01]  /*0130*/  LDG.E.64 R4, desc[UR6][R6.64+0x40] ;  /* 0x0000400606047981 */ /* 0x000ea2000c1e1b00 */
[----:B------:R-:W-:Y:S01]  /*0140*/  LOP3.LUT R9, R9, 0xff, RZ, 0xc0, !PT ;  /* 0x000000ff09097812 */ /* 0x000fe200078ec0ff */
[----:B------:R-:W-:Y:S01]  /*0150*/  USHF.R.S32.HI UR5, URZ, 0x1f, UR8 ;  /* 0x0000001fff057899 */ /* 0x000fe20008011408 */
[----:B------:R-:W-:Y:S03]  /*0160*/  BSSY.RECONVERGENT B0, `(.L_x_2) ;  /* 0x000001e000007945 */ /* 0x000fe60003800200 */
[----:B--2---:R-:W-:-:S04]  /*0170*/  IMAD.WIDE.U32 R2, R4, R9, R2 ;  /* 0x0000000904027225 */ /* 0x004fc800078e0002 */
[----:B------:R-:W-:-:S05]  /*0180*/  IMAD R5, R5, R9, RZ ;  /* 0x0000000905057224 */ /* 0x000fca00078e02ff */
[----:B------:R-:W-:-:S04]  /*0190*/  IADD3 R4, PT, PT, R3, R5, RZ ;  /* 0x0000000503047210 */ /* 0x000fc80007ffe0ff */
[----:B------:R-:W-:-:S04]  /*01a0*/  LOP3.LUT R0, R4, UR5, RZ, 0xfc, !PT ;  /* 0x0000000504007c12 */ /* 0x000fc8000f8efcff */
[----:B------:R-:W-:-:S13]  /*01b0*/  ISETP.NE.U32.AND P0, PT, R0, RZ, PT ;  /* 0x000000ff0000720c */ /* 0x000fda0003f05070 */
[----:B------:R-:W-:Y:S05]  /*01c0*/  @P0 BRA `(.L_x_3) ;  /* 0x00000000004c0947 */ /* 0x000fea0003800000 */
[----:B------:R-:W0:Y:S01]  /*01d0*/  I2F.U32.RP R0, UR8 ;  /* 0x0000000800007d06 */ /* 0x000e220008209000 */
[----:B------:R-:W-:-:S07]  /*01e0*/  ISETP.NE.U32.AND P1, PT, RZ, UR8, PT ;  /* 0x00000008ff007c0c */ /* 0x000fce000bf25070 */
[----:B0-----:R-:W0:Y:S02]  /*01f0*/  MUFU.RCP R0, R0 ;  /* 0x0000000000007308 */ /* 0x001e240000001000 */
[----:B0-----:R-:W-:-:S06]  /*0200*/  VIADD R4, R0, 0xffffffe ;  /* 0x0ffffffe00047836 */ /* 0x001fcc0000000000 */
[----:B------:R0:W1:Y:S02]  /*0210*/  F2I.FTZ.U32.TRUNC.NTZ R5, R4 ;  /* 0x0000000400057305 */ /* 0x000064000021f000 */
[----:B0-----:R-:W-:Y:S02]  /*0220*/  HFMA2 R4, -RZ, RZ, 0, 0 ;  /* 0x00000000ff047431 */ /* 0x001fe400000001ff */
[----:B-1----:R-:W-:-:S04]  /*0230*/  IMAD.MOV R3, RZ, RZ, -R5 ;  /* 0x000000ffff037224 */ /* 0x002fc800078e0a05 */
[----:B------:R-:W-:-:S04]  /*0240*/  IMAD R3, R3, UR8, RZ ;  /* 0x0000000803037c24 */ /* 0x000fc8000f8e02ff */
[----:B------:R-:W-:-:S04]  /*0250*/  IMAD.HI.U32 R5, R5, R3, R4 ;  /* 0x0000000305057227 */ /* 0x000fc800078e0004 */
[----:B------:R-:W-:Y:S02]  /*0260*/  IMAD.MOV.U32 R3, RZ, RZ, RZ ;  /* 0x000000ffff037224 */ /* 0x000fe400078e00ff */
[----:B------:R-:W-:-:S04]  /*0270*/  IMAD.HI.U32 R5, R5, R2, RZ ;  /* 0x0000000205057227 */ /* 0x000fc800078e00ff */
[----:B------:R-:W-:-:S04]  /*0280*/  IMAD.MOV R5, RZ, RZ, -R5 ;  /* 0x000000ffff057224 */ /* 0x000fc800078e0a05 */
[----:B------:R-:W-:-:S05]  /*0290*/  IMAD R2, R5, UR8, R2 ;  /* 0x0000000805027c24 */ /* 0x000fca000f8e0202 */
[----:B------:R-:W-:-:S13]  /*02a0*/  ISETP.GE.U32.AND P0, PT, R2, UR8, PT ;  /* 0x0000000802007c0c */ /* 0x000fda000bf06070 */
[----:B------:R-:W-:-:S05]  /*02b0*/  @P0 VIADD R2, R2, -UR8 ;  /* 0x8000000802020c36 */ /* 0x000fca0008000000 */
[----:B------:R-:W-:-:S13]  /*02c0*/  ISETP.GE.U32.AND P0, PT, R2, UR8, PT ;  /* 0x0000000802007c0c */ /* 0x000fda000bf06070 */
[----:B------:R-:W-:Y:S02]  /*02d0*/  @P0 IADD3 R2, PT, PT, R2, -UR8, RZ ;  /* 0x8000000802020c10 */ /* 0x000fe4000fffe0ff */
[----:B------:R-:W-:Y:S01]  /*02e0*/  @!P1 LOP3.LUT R2, RZ, UR8, RZ, 0x33, !PT ;  /* 0x00000008ff029c12 */ /* 0x000fe2000f8e33ff */
[----:B------:R-:W-:Y:S06]  /*02f0*/  BRA `(.L_x_4) ;  /* 0x0000000000107947 */ /* 0x000fec0003800000 */
.L_x_3:
[----:B------:R-:W-:-:S07]  /*0300*/  MOV R0, 0x320 ;  /* 0x0000032000007802 */ /* 0x000fce0000000f00 */
[----:B------:R-:W-:Y:S05]  /*0310*/  CALL.REL.NOINC `($__internal_0_$__cuda_sm20_rem_u64) ;  /* 0x0000000000247944 */ /* 0x000fea0003c00000 */
[----:B------:R-:W-:Y:S01]  /*0320*/  IMAD.MOV.U32 R2, RZ, RZ, R4 ;  /* 0x000000ffff027224 */ /* 0x000fe200078e0004 */
[----:B------:R-:W-:-:S07]  /*0330*/  MOV R3, R5 ;  /* 0x0000000500037202 */ /* 0x000fce0000000f00 */
.L_x_4:
[----:B------:R-:W-:Y:S05]  /*0340*/  BSYNC.RECONVERGENT B0 ;  /* 0x0000000000007941 */ /* 0x000fea0003800200 */
.L_x_2:
[----:B------:R-:W0:Y:S01]  /*0350*/  LDCU.64 UR10, c[0x0][0x380] ;  /* 0x00007000ff0a77ac */ /* 0x000e220008000a00 */
[----:B------:R-:W-:Y:S01]  /*0360*/  IMAD.MOV.U32 R0, RZ, RZ, 0x1 ;  /* 0x00000001ff007424 */ /* 0x000fe200078e00ff */
[----:B0-----:R-:W-:-:S04]  /*0370*/  IADD3 R2, P0, PT, R2, UR10, RZ ;  /* 0x0000000a02027c10 */ /* 0x001fc8000ff1e0ff */
[----:B------:R-:W-:-:S05]  /*0380*/  IADD3.X R3, PT, PT, R3, UR11, RZ, P0, !PT ;  /* 0x0000000b03037c10 */ /* 0x000fca00087fe4ff */
[----:B------:R-:W-:Y:S01]  /*0390*/  STG.E.U8 desc[UR6][R2.64], R0 ;  /* 0x0000000002007986 */ /* 0x000fe2000c101106 */
[----:B------:R-:W-:Y:S05]  /*03a0*/  EXIT ;  /* 0x000000000000794d */ /* 0x000fea0003800000 */
        .weak           $__internal_0_$__cuda_sm20_rem_u64
        .type           $__internal_0_$__cuda_sm20_rem_u64,@function
        .size           $__internal_0_$__cuda_sm20_rem_u64,(.L_x_96 - $__internal_0_$__cuda_sm20_rem_u64)
$__internal_0_$__cuda_sm20_rem_u64:
[----:B------:R-:W0:Y:S02]  /*03b0*/  LDCU UR4, c[0x0][0x398] ;  /* 0x00007300ff0477ac */ /* 0x000e240008000800 */
[----:B0-----:R-:W0:Y:S08]  /*03c0*/  I2F.U64.RP R3, UR4 ;  /* 0x0000000400037d12 */ /* 0x001e300008309000 */
[----:B0-----:R-:W0:Y:S02]  /*03d0*/  MUFU.RCP R3, R3 ;  /* 0x0000000300037308 */ /* 0x001e240000001000 */
[----:B0-----:R-:W-:-:S06]  /*03e0*/  VIADD R6, R3, 0x1ffffffe ;  /* 0x1ffffffe03067836 */ /* 0x001fcc0000000000 */
[----:B------:R-:W0:Y:S02]  /*03f0*/  F2I.U64.TRUNC R6, R6 ;  /* 0x0000000600067311 */ /* 0x000e24000020d800 */
[----:B0-----:R-:W-:-:S04]  /*0400*/  IMAD.WIDE.U32 R8, R6, UR4, RZ ;  /* 0x0000000406087c25 */ /* 0x001fc8000f8e00ff */
[C---:B------:R-:W-:Y:S01]  /*0410*/  IMAD R5, R6.reuse, UR5, R9 ;  /* 0x0000000506057c24 */ /* 0x040fe2000f8e0209 */
[----:B------:R-:W-:Y:S01]  /*0420*/  IADD3 R11, P0, PT, RZ, -R8, RZ ;  /* 0x80000008ff0b7210 */ /* 0x000fe20007f1e0ff */
[----:B------:R-:W-:Y:S02]  /*0430*/  IMAD.MOV.U32 R9, RZ, RZ, R6 ;  /* 0x000000ffff097224 */ /* 0x000fe400078e0006 */
[----:B------:R-:W-:Y:S02]  /*0440*/  IMAD R5, R7, UR4, R5 ;  /* 0x0000000407057c24 */ /* 0x000fe4000f8e0205 */
[----:B------:R-:W-:-:S03]  /*0450*/  IMAD.HI.U32 R8, R6, R11, RZ ;  /* 0x0000000b06087227 */ /* 0x000fc600078e00ff */
[----:B------:R-:W-:-:S05]  /*0460*/  IADD3.X R5, PT, PT, RZ, ~R5, RZ, P0, !PT ;  /* 0x80000005ff057210 */ /* 0x000fca00007fe4ff */
[----:B------:R-:W-:-:S04]  /*0470*/  IMAD.WIDE.U32 R8, P0, R6, R5, R8 ;  /* 0x0000000506087225 */ /* 0x000fc80007800008 */
[C---:B------:R-:W-:Y:S02]  /*0480*/  IMAD R13, R7.reuse, R5, RZ ;  /* 0x00000005070d7224 */ /* 0x040fe400078e02ff */
[----:B------:R-:W-:-:S04]  /*0490*/  IMAD.HI.U32 R8, P1, R7, R11, R8 ;  /* 0x0000000b07087227 */ /* 0x000fc80007820008 */
[----:B------:R-:W-:Y:S01]  /*04a0*/  IMAD.HI.U32 R3, R7, R5, RZ ;  /* 0x0000000507037227 */ /* 0x000fe200078e00ff */
[----:B------:R-:W-:-:S04]  /*04b0*/  IADD3 R9, P2, PT, R13, R8, RZ ;  /* 0x000000080d097210 */ /* 0x000fc80007f5e0ff */
[----:B------:R-:W-:Y:S01]  /*04c0*/  IADD3.X R3, PT, PT, R3, R7, RZ, P0, !PT ;  /* 0x0000000703037210 */ /* 0x000fe200007fe4ff */
[----:B------:R-:W-:-:S03]  /*04d0*/  IMAD.WIDE.U32 R6, R9, UR4, RZ ;  /* 0x0000000409067c25 */ /* 0x000fc6000f8e00ff */
[----:B------:R-:W-:Y:S01]  /*04e0*/  IADD3.X R3, PT, PT, RZ, RZ, R3, P2, P1 ;  /* 0x000000ffff037210 */ /* 0x000fe200017e2403 */
[----:B------:R-:W-:Y:S01]  /*04f0*/  IMAD R8, R9, UR5, R7 ;  /* 0x0000000509087c24 */ /* 0x000fe2000f8e0207 */
[----:B------:R-:W-:-:S03]  /*0500*/  IADD3 R7, P0, PT, RZ, -R6, RZ ;  /* 0x80000006ff077210 */ /* 0x000fc60007f1e0ff */
[----:B------:R-:W-:Y:S02]  /*0510*/  IMAD R5, R3, UR4, R8 ;  /* 0x0000000403057c24 */ /* 0x000fe4000f8e0208 */
[----:B------:R-:W-:-:S04]  /*0520*/  IMAD.HI.U32 R8, R9, R7, RZ ;  /* 0x0000000709087227 */ /* 0x000fc800078e00ff */
[----:B------:R-:W-:-:S04]  /*0530*/  IMAD.X R6, RZ, RZ, ~R5, P0 ;  /* 0x000000ffff067224 */ /* 0x000fc800000e0e05 */
[----:B------:R-:W-:-:S04]  /*0540*/  IMAD.WIDE.U32 R8, P0, R9, R6, R8 ;  /* 0x0000000609087225 */ /* 0x000fc80007800008 */
[C---:B------:R-:W-:Y:S02]  /*0550*/  IMAD R10, R3.reuse, R6, RZ ;  /* 0x00000006030a7224 */ /* 0x040fe400078e02ff */
[----:B------:R-:W-:-:S04]  /*0560*/  IMAD.HI.U32 R5, P1, R3, R7, R8 ;  /* 0x0000000703057227 */ /* 0x000fc80007820008 */
[----:B------:R-:W-:Y:S01]  /*0570*/  IMAD.HI.U32 R6, R3, R6, RZ ;  /* 0x0000000603067227 */ /* 0x000fe200078e00ff */
[----:B------:R-:W-:-:S03]  /*0580*/  IADD3 R5, P2, PT, R10, R5, RZ ;  /* 0x000000050a057210 */ /* 0x000fc60007f5e0ff */
[----:B------:R-:W-:Y:S01]  /*0590*/  IMAD.MOV.U32 R7, RZ, RZ, RZ ;  /* 0x000000ffff077224 */ /* 0x000fe200078e00ff */
[----:B------:R-:W-:Y:S01]  /*05a0*/  IADD3.X R3, PT, PT, R6, R3, RZ, P0, !PT ;  /* 0x0000000306037210 */ /* 0x000fe200007fe4ff */
[----:B------:R-:W-:-:S03]  /*05b0*/  IMAD.HI.U32 R6, R5, R2, RZ ;  /* 0x0000000205067227 */ /* 0x000fc600078e00ff */
[----:B------:R-:W-:Y:S01]  /*05c0*/  IADD3.X R3, PT, PT, RZ, RZ, R3, P2, P1 ;  /* 0x000000ffff037210 */ /* 0x000fe200017e2403 */
[----:B------:R-:W-:-:S04]  /*05d0*/  IMAD.WIDE.U32 R6, R5, R4, R6 ;  /* 0x0000000405067225 */ /* 0x000fc800078e0006 */
[C---:B------:R-:W-:Y:S02]  /*05e0*/  IMAD R8, R3.reuse, R4, RZ ;  /* 0x0000000403087224 */ /* 0x040fe400078e02ff */
[----:B------:R-:W-:-:S04]  /*05f0*/  IMAD.HI.U32 R5, P0, R3, R2, R6 ;  /* 0x0000000203057227 */ /* 0x000fc80007800006 */
[----:B------:R-:W-:Y:S01]  /*0600*/  IMAD.HI.U32 R3, R3, R4, RZ ;  /* 0x0000000403037227 */ /* 0x000fe200078e00ff */
[----:B------:R-:W-:-:S04]  /*0610*/  IADD3 R5, P1, PT, R8, R5, RZ ;  /* 0x0000000508057210 */ /* 0x000fc80007f3e0ff */
[----:B------:R-:W-:Y:S01]  /*0620*/  IADD3.X R3, PT, PT, R3, RZ, RZ, P0, !PT ;  /* 0x000000ff03037210 */ /* 0x000fe200007fe4ff */
[----:B------:R-:W-:-:S04]  /*0630*/  IMAD.WIDE.U32 R6, R5, UR4, RZ ;  /* 0x0000000405067c25 */ /* 0x000fc8000f8e00ff */
[----:B------:R-:W-:Y:S01]  /*0640*/  IMAD.X R3, RZ, RZ, R3, P1 ;  /* 0x000000ffff037224 */ /* 0x000fe200008e0603 */
[----:B------:R-:W-:Y:S01]  /*0650*/  IADD3 R6, P1, PT, -R6, R2, RZ ;  /* 0x0000000206067210 */ /* 0x000fe20007f3e1ff */
[----:B------:R-:W-:-:S03]  /*0660*/  IMAD R8, R5, UR5, R7 ;  /* 0x0000000505087c24 */ /* 0x000fc6000f8e0207 */
[----:B------:R-:W-:Y:S01]  /*0670*/  ISETP.GE.U32.AND P0, PT, R6, UR4, PT ;  /* 0x0000000406007c0c */ /* 0x000fe2000bf06070 */
[----:B------:R-:W-:-:S05]  /*0680*/  IMAD R3, R3, UR4, R8 ;  /* 0x0000000403037c24 */ /* 0x000fca000f8e0208 */
[----:B------:R-:W-:Y:S02]  /*0690*/  IADD3.X R5, PT, PT, ~R3, R4, RZ, P1, !PT ;  /* 0x0000000403057210 */ /* 0x000fe40000ffe5ff */
[----:B------:R-:W-:Y:S02]  /*06a0*/  IADD3 R3, P1, PT, R6, -UR4, RZ ;  /* 0x8000000406037c10 */ /* 0x000fe4000ff3e0ff */
[C---:B------:R-:W-:Y:S02]  /*06b0*/  ISETP.GE.U32.AND.EX P0, PT, R5.reuse, UR5, PT, P0 ;  /* 0x0000000505007c0c */ /* 0x040fe4000bf06100 */
[----:B------:R-:W-:Y:S02]  /*06c0*/  IADD3.X R2, PT, PT, R5, ~UR5, RZ, P1, !PT ;  /* 0x8000000505027c10 */ /* 0x000fe40008ffe4ff */
[----:B------:R-:W-:Y:S02]  /*06d0*/  SEL R3, R3, R6, P0 ;  /* 0x0000000603037207 */ /* 0x000fe40000000000 */
[----:B------:R-:W-:-:S02]  /*06e0*/  SEL R2, R2, R5, P0 ;  /* 0x0000000502027207 */ /* 0x000fc40000000000 */
[C---:B------:R-:W-:Y:S02]  /*06f0*/  ISETP.GE.U32.AND P0, PT, R3.reuse, UR4, PT ;  /* 0x0000000403007c0c */ /* 0x040fe4000bf06070 */
[----:B------:R-:W-:Y:S02]  /*0700*/  IADD3 R4, P2, PT, R3, -UR4, RZ ;  /* 0x8000000403047c10 */ /* 0x000fe4000ff5e0ff */
[C---:B------:R-:W-:Y:S02]  /*0710*/  ISETP.GE.U32.AND.EX P0, PT, R2.reuse, UR5, PT, P0 ;  /* 0x0000000502007c0c */ /* 0x040fe4000bf06100 */
[----:B------:R-:W-:Y:S02]  /*0720*/  IADD3.X R5, PT, PT, R2, ~UR5, RZ, P2, !PT ;  /* 0x8000000502057c10 */ /* 0x000fe400097fe4ff */
[----:B------:R-:W-:Y:S01]  /*0730*/  SEL R4, R4, R3, P0 ;  /* 0x0000000304047207 */ /* 0x000fe20000000000 */
[----:B------:R-:W-:Y:S01]  /*0740*/  HFMA2 R3, -RZ, RZ, 0, 0 ;  /* 0x00000000ff037431 */ /* 0x000fe200000001ff */
[----:B------:R-:W-:-:S02]  /*0750*/  ISETP.NE.U32.AND P1, PT, RZ, UR4, PT ;  /* 0x00000004ff007c0c */ /* 0x000fc4000bf25070 */
[----:B------:R-:W-:Y:S01]  /*0760*/  SEL R5, R5, R2, P0 ;  /* 0x0000000205057207 */ /* 0x000fe20000000000 */
[----:B------:R-:W-:Y:S01]  /*0770*/  IMAD.MOV.U32 R2, RZ, RZ, R0 ;  /* 0x000000ffff027224 */ /* 0x000fe200078e0000 */
[----:B------:R-:W-:-:S04]  /*0780*/  ISETP.NE.AND.EX P1, PT, RZ, UR5, PT, P1 ;  /* 0x00000005ff007c0c */ /* 0x000fc8000bf25310 */
[----:B------:R-:W-:Y:S02]  /*0790*/  SEL R4, R4, 0xffffffff, P1 ;  /* 0xffffffff04047807 */ /* 0x000fe40000800000 */
[----:B------:R-:W-:Y:S01]  /*07a0*/  SEL R5, R5, 0xffffffff, P1 ;  /* 0xffffffff05057807 */ /* 0x000fe20000800000 */
[----:B------:R-:W-:Y:S06]  /*07b0*/  RET.REL.NODEC R2 `(_Z9set_bloomPbS_Pmiii) ;  /* 0xfffffff802107950 */ /* 0x000fec0003c3ffff */
.L_x_5:
        /* <DEDUP_REMOVED lines=12> */
.L_x_96:


//--------------------- .text._Z8get_hashPbPmPci  --------------------------
	.section	.text._Z8get_hashPbPmPci,"ax",@progbits
	.align	128
        .global         _Z8get_hashPbPmPci
        .type           _Z8get_hashPbPmPci,@function
        .size           _Z8get_hashPbPmPci,(.L_x_100 - _Z8get_hashPbPmPci)
        .other          _Z8get_hashPbPmPci,@"STO_CUDA_ENTRY STV_DEFAULT"
_Z8get_hashPbPmPci:
.text._Z8get_hashPbPmPci:
[----:B------:R-:W0:Y:S08]  /*0000*/  LDC R1, c[0x0][0x37c] ;  /* 0x0000df00ff017b82 */ /* 0x000e300000000800 */
[----:B------:R-:W-:Y:S01]  /*0010*/  S2UR UR4, SR_CTAID.Z ;  /* 0x00000000000479c3 */ /* 0x000fe20000002700 */
[----:B------:R-:W1:Y:S01]  /*0020*/  S2R R0, SR_TID.Z ;  /* 0x0000000000007919 */ /* 0x000e620000002300 */
[----:B------:R-:W2:Y:S01]  /*0030*/  LDCU UR5, c[0x0][0x370] ;  /* 0x00006e00ff0577ac */ /* 0x000ea20008000800 */
[----:B0-----:R-:W-:Y:S01]  /*0040*/  VIADD R1, R1, 0xffffff90 ;  /* 0xffffff9001017836 */ /* 0x001fe20000000000 */
[----:B------:R-:W0:Y:S01]  /*0050*/  S2R R3, SR_TID.Y ;  /* 0x0000000000037919 */ /* 0x000e220000002200 */
[----:B------:R-:W3:Y:S03]  /*0060*/  LDCU UR6, c[0x0][0x374] ;  /* 0x00006e80ff0677ac */ /* 0x000ee60008000800 */
[----:B------:R-:W3:Y:S01]  /*0070*/  S2UR UR7, SR_CTAID.Y ;  /* 0x00000000000779c3 */ /* 0x000ee20000002600 */
[----:B------:R-:W4:Y:S01]  /*0080*/  S2R R5, SR_TID.X ;  /* 0x0000000000057919 */ /* 0x000f220000002100 */
[----:B------:R-:W4:Y:S01]  /*0090*/  LDCU UR10, c[0x0][0x360] ;  /* 0x00006c00ff0a77ac */ /* 0x000f220008000800 */
[----:B------:R-:W0:Y:S05]  /*00a0*/  LDCU UR11, c[0x0][0x364] ;  /* 0x00006c80ff0b77ac */ /* 0x000e2a0008000800 */
[----:B------:R-:W2:Y:S01]  /*00b0*/  S2UR UR8, SR_CTAID.X ;  /* 0x00000000000879c3 */ /* 0x000ea20000002500 */
[----:B------:R-:W5:Y:S07]  /*00c0*/  LDCU UR9, c[0x0][0x398] ;  /* 0x00007300ff0977ac */ /* 0x000f6e0008000800 */
[----:B------:R-:W1:Y:S01]  /*00d0*/  LDC R7, c[0x0][0x368] ;  /* 0x0000da00ff077b82 */ /* 0x000e620000000800 */
[----:B---3--:R-:W-:-:S04]  /*00e0*/  UIMAD UR4, UR4, UR6, UR7 ;  /* 0x00000006040472a4 */ /* 0x008fc8000f8e0207 */
[----:B--2---:R-:W-:Y:S02]  /*00f0*/  UIMAD UR4, UR4, UR5, UR8 ;  /* 0x00000005040472a4 */ /* 0x004fe4000f8e0208 */
[----:B-----5:R-:W-:-:S04]  /*0100*/  UIADD3 UR5, UPT, UPT, UR9, -0x1, URZ ;  /* 0xffffffff09057890 */ /* 0x020fc8000fffe0ff */
[----:B------:R-:W-:Y:S01]  /*0110*/  UIMAD UR5, UR5, UR9, URZ ;  /* 0x00000009050572a4 */ /* 0x000fe2000f8e02ff */
[----:B-1----:R-:W-:-:S03]  /*0120*/  IMAD R0, R7, UR4, R0 ;  /* 0x0000000407007c24 */ /* 0x002fc6000f8e0200 */
[----:B------:R-:W-:Y:S01]  /*0130*/  USHF.L.U32 UR5, UR5, 0x1, URZ ;  /* 0x0000000105057899 */ /* 0x000fe200080006ff */
[----:B0-----:R-:W-:-:S04]  /*0140*/  IMAD R0, R0, UR11, R3 ;  /* 0x0000000b00007c24 */ /* 0x001fc8000f8e0203 */
[----:B----4-:R-:W-:-:S05]  /*0150*/  IMAD R6, R0, UR10, R5 ;  /* 0x0000000a00067c24 */ /* 0x010fca000f8e0205 */
[----:B------:R-:W-:-:S13]  /*0160*/  ISETP.GE.AND P0, PT, R6, UR5, PT ;  /* 0x0000000506007c0c */ /* 0x000fda000bf06270 */
[----:B------:R-:W-:Y:S05]  /*0170*/  @P0 EXIT ;  /* 0x000000000000094d */ /* 0x000fea0003800000 */
[----:B------:R-:W0:Y:S01]  /*0180*/  LDCU.64 UR6, c[0x0][0x380] ;  /* 0x00007000ff0677ac */ /* 0x000e220008000a00 */
[----:B------:R-:W1:Y:S01]  /*0190*/  LDCU.64 UR4, c[0x0][0x358] ;  /* 0x00006b00ff0477ac */ /* 0x000e620008000a00 */
[----:B0-----:R-:W-:-:S04]  /*01a0*/  IADD3 R2, P0, PT, R6, UR6, RZ ;  /* 0x0000000606027c10 */ /* 0x001fc8000ff1e0ff */
[----:B------:R-:W-:-:S05]  /*01b0*/  LEA.HI.X.SX32 R3, R6, UR7, 0x1, P0 ;  /* 0x0000000706037c11 */ /* 0x000fca00080f0eff */
[----:B-1----:R-:W2:Y:S02]  /*01c0*/  LDG.E.U8 R2, desc[UR4][R2.64] ;  /* 0x0000000402027981 */ /* 0x002ea4000c1e1100 */
[----:B--2---:R-:W-:-:S13]  /*01d0*/  ISETP.NE.AND P0, PT, R2, 0x1, PT ;  /* 0x000000010200780c */ /* 0x004fda0003f05270 */
[----:B------:R-:W-:Y:S05]  /*01e0*/  @P0 EXIT ;  /* 0x000000000000094d */ /* 0x000fea0003800000 */
[----:B------:R-:W-:Y:S01]  /*01f0*/  HFMA2 R16, -RZ, RZ, 0, 0 ;  /* 0x00000000ff107431 */ /* 0x000fe200000001ff */
[----:B------:R-:W-:Y:S01]  /*0200*/  BSSY.RECONVERGENT B0, `(.L_x_6) ;  /* 0x0000011000007945 */ /* 0x000fe20003800200 */
[----:B------:R-:W-:Y:S02]  /*0210*/  IMAD.MOV.U32 R0, RZ, RZ, 0x1 ;  /* 0x00000001ff007424 */ /* 0x000fe400078e00ff */
[----:B------:R-:W-:Y:S02]  /*0220*/  IMAD.MOV.U32 R2, RZ, RZ, 0x1 ;  /* 0x00000001ff027424 */ /* 0x000fe400078e00ff */
[----:B------:R-:W-:-:S07]  /*0230*/  IMAD.MOV.U32 R5, RZ, RZ, R6 ;  /* 0x000000ffff057224 */ /* 0x000fce00078e0006 */
.L_x_7:
[C---:B------:R-:W-:Y:S01]  /*0240*/  IMAD.HI R3, R5.reuse, 0x66666667, RZ ;  /* 0x6666666705037827 */ /* 0x040fe200078e02ff */
[----:B------:R-:W-:Y:S02]  /*0250*/  IADD3 R5, PT, PT, R5, 0x9, RZ ;  /* 0x0000000905057810 */ /* 0x000fe40007ffe0ff */
[----:B------:R-:W-:Y:S01]  /*0260*/  MOV R9, R2 ;  /* 0x0000000200097202 */ /* 0x000fe20000000f00 */
[----:B------:R-:W-:Y:S01]  /*0270*/  VIADD R7, R0, 0x1 ;  /* 0x0000000100077836 */ /* 0x000fe20000000000 */
[----:B------:R-:W-:Y:S01]  /*0280*/  ISETP.GT.U32.AND P0, PT, R5, 0x12, PT ;  /* 0x000000120500780c */ /* 0x000fe20003f04070 */
[----:B------:R-:W-:Y:S01]  /*0290*/  VIADD R2, R2, 0x1 ;  /* 0x0000000102027836 */ /* 0x000fe20000000000 */
[----:B------:R-:W-:-:S04]  /*02a0*/  SHF.R.U32.HI R4, RZ, 0x1f, R3 ;  /* 0x0000001fff047819 */ /* 0x000fc80000011603 */
[----:B------:R-:W-:Y:S01]  /*02b0*/  LEA.HI.SX32 R5, R3, R4, 0x1e ;  /* 0x0000000403057211 */ /* 0x000fe200078ff2ff */
[----:B------:R-:W-:Y:S01]  /*02c0*/  IMAD.MOV.U32 R4, RZ, RZ, R16 ;  /* 0x000000ffff047224 */ /* 0x000fe200078e0010 */
[----:B------:R-:W-:Y:S01]  /*02d0*/  PRMT R3, R0, 0x7610, R3 ;  /* 0x0000761000037816 */ /* 0x000fe20000000003 */
[----:B------:R-:W-:Y:S01]  /*02e0*/  VIADD R16, R16, 0x1 ;  /* 0x0000000110107836 */ /* 0x000fe20000000000 */
[----:B------:R-:W-:-:S03]  /*02f0*/  PRMT R0, R7, 0x7610, R0 ;  /* 0x0000761007007816 */ /* 0x000fc60000000000 */
[----:B------:R-:W-:Y:S05]  /*0300*/  @P0 BRA `(.L_x_7) ;  /* 0xfffffffc00cc0947 */ /* 0x000fea000383ffff */
[----:B------:R-:W-:Y:S05]  /*0310*/  BSYNC.RECONVERGENT B0 ;  /* 0x0000000000007941 */ /* 0x000fea0003800200 */
.L_x_6:
[----:B------:R-:W-:Y:S01]  /*0320*/  BSSY.RECONVERGENT B0, `(.L_x_8) ;  /* 0x0000010000007945 */ /* 0x000fe20003800200 */
[----:B------:R-:W-:Y:S01]  /*0330*/  MOV R0, RZ ;  /* 0x000000ff00007202 */ /* 0x000fe20000000f00 */
[----:B------:R-:W-:Y:S02]  /*0340*/  IMAD.MOV.U32 R2, RZ, RZ, R6 ;  /* 0x000000ffff027224 */ /* 0x000fe400078e0006 */
[----:B------:R-:W-:-:S07]  /*0350*/  VIADD R5, R1, 0xa ;  /* 0x0000000a01057836 */ /* 0x000fce0000000000 */
.L_x_9:
[----:B------:R-:W-:Y:S01]  /*0360*/  IMAD.HI R7, R2, 0x66666667, RZ ;  /* 0x6666666702077827 */ /* 0x000fe200078e02ff */
[----:B------:R-:W-:Y:S02]  /*0370*/  IADD3 R10, PT, PT, R1, R0, RZ ;  /* 0x00000000010a7210 */ /* 0x000fe40007ffe0ff */
[----:B------:R-:W-:Y:S02]  /*0380*/  IADD3 R0, PT, PT, R0, 0x1, RZ ;  /* 0x0000000100007810 */ /* 0x000fe40007ffe0ff */
[----:B------:R-:W-:-:S04]  /*0390*/  SHF.R.U32.HI R8, RZ, 0x1f, R7 ;  /* 0x0000001fff087819 */ /* 0x000fc80000011607 */
[----:B------:R-:W-:-:S05]  /*03a0*/  LEA.HI.SX32 R7, R7, R8, 0x1e ;  /* 0x0000000807077211 */ /* 0x000fca00078ff2ff */
[----:B------:R-:W-:Y:S02]  /*03b0*/  IMAD R8, R7, -0xa, R2 ;  /* 0xfffffff607087824 */ /* 0x000fe400078e0202 */
[----:B------:R-:W-:Y:S02]  /*03c0*/  VIADD R2, R2, 0x9 ;  /* 0x0000000902027836 */ /* 0x000fe40000000000 */
[----:B------:R-:W-:-:S03]  /*03d0*/  VIADD R8, R8, 0x30 ;  /* 0x0000003008087836 */ /* 0x000fc60000000000 */
[----:B------:R-:W-:Y:S01]  /*03e0*/  ISETP.GT.U32.AND P0, PT, R2, 0x12, PT ;  /* 0x000000120200780c */ /* 0x000fe20003f04070 */
[----:B------:R-:W-:Y:S01]  /*03f0*/  IMAD.MOV.U32 R2, RZ, RZ, R7 ;  /* 0x000000ffff027224 */ /* 0x000fe200078e0007 */
[----:B------:R0:W-:Y:S11]  /*0400*/  STL.U8 [R10+0xa], R8 ;  /* 0x00000a080a007387 */ /* 0x0001f60000100000 */
[----:B0-----:R-:W-:Y:S05]  /*0410*/  @P0 BRA `(.L_x_9) ;  /* 0xfffffffc00d00947 */ /* 0x001fea000383ffff */
[----:B------:R-:W-:Y:S05]  /*0420*/  BSYNC.RECONVERGENT B0 ;  /* 0x0000000000007941 */ /* 0x000fea0003800200 */
.L_x_8:
[----:B------:R-:W-:Y:S01]  /*0430*/  IMAD.MOV.U32 R7, RZ, RZ, 0x30 ;  /* 0x00000030ff077424 */ /* 0x000fe200078e00ff */
[----:B------:R-:W-:Y:S01]  /*0440*/  ISETP.GE.U32.AND P0, PT, R4, 0x3, PT ;  /* 0x000000030400780c */ /* 0x000fe20003f06070 */
[----:B------:R-:W-:Y:S01]  /*0450*/  BSSY.RECONVERGENT B0, `(.L_x_10) ;  /* 0x0000056000007945 */ /* 0x000fe20003800200 */
[----:B------:R-:W-:Y:S01]  /*0460*/  SHF.L.U32 R2, R6, 0x1, RZ ;  /* 0x0000000106027819 */ /* 0x000fe200000006ff */
[----:B------:R-:W-:Y:S01]  /*0470*/  IMAD.MOV.U32 R0, RZ, RZ, RZ ;  /* 0x000000ffff007224 */ /* 0x000fe200078e00ff */
[----:B------:R0:W-:Y:S01]  /*0480*/  STL.U8 [R10+0xb], R7 ;  /* 0x00000b070a007387 */ /* 0x0001e20000100000 */
[----:B------:R-:W-:-:S08]  /*0490*/  LOP3.LUT R6, R16, 0x3, RZ, 0xc0, !PT ;  /* 0x0000000310067812 */ /* 0x000fd000078ec0ff */
[----:B------:R-:W-:Y:S05]  /*04a0*/  @!P0 BRA `(.L_x_11) ;  /* 0x0000000400408947 */ /* 0x000fea0003800000 */
[----:B0-----:R-:W-:Y:S01]  /*04b0*/  LOP3.LUT R10, R9, 0xfffffffc, RZ, 0xc0, !PT ;  /* 0xfffffffc090a7812 */ /* 0x001fe200078ec0ff */
[----:B------:R-:W-:Y:S01]  /*04c0*/  BSSY.RELIABLE B1, `(.L_x_12) ;  /* 0x0000043000017945 */ /* 0x000fe20003800100 */
[----:B------:R-:W-:Y:S01]  /*04d0*/  LOP3.LUT R0, R16, 0xfffffffc, RZ, 0xc0, !PT ;  /* 0xfffffffc10007812 */ /* 0x000fe200078ec0ff */
[C---:B------:R-:W-:Y:S01]  /*04e0*/  VIADD R7, R1.reuse, 0xc ;  /* 0x0000000c01077836 */ /* 0x040fe20000000000 */
[----:B------:R-:W-:Y:S01]  /*04f0*/  IADD3 R8, PT, PT, R1, 0x2, RZ ;  /* 0x0000000201087810 */ /* 0x000fe20007ffe0ff */
[----:B------:R-:W-:-:S05]  /*0500*/  IMAD.MOV R10, RZ, RZ, -R10 ;  /* 0x000000ffff0a7224 */ /* 0x000fca00078e0a0a */
[----:B------:R-:W-:-:S13]  /*0510*/  ISETP.GE.AND P0, PT, R10, RZ, PT ;  /* 0x000000ff0a00720c */ /* 0x000fda0003f06270 */
[----:B------:R-:W-:Y:S05]  /*0520*/  @P0 BRA `(.L_x_13) ;  /* 0x0000000000f00947 */ /* 0x000fea0003800000 */
[----:B------:R-:W-:Y:S01]  /*0530*/  IMAD.MOV R11, RZ, RZ, -R10 ;  /* 0x000000ffff0b7224 */ /* 0x000fe200078e0a0a */
[----:B------:R-:W-:Y:S01]  /*0540*/  BSSY.RECONVERGENT B2, `(.L_x_14) ;  /* 0x0000022000027945 */ /* 0x000fe20003800200 */
[----:B------:R-:W-:-:S03]  /*0550*/  PLOP3.LUT P0, PT, PT, PT, PT, 0x80, 0x8 ;  /* 0x000000000008781c */ /* 0x000fc60003f0f070 */
[----:B------:R-:W-:-:S13]  /*0560*/  ISETP.GT.AND P1, PT, R11, 0xc, PT ;  /* 0x0000000c0b00780c */ /* 0x000fda0003f24270 */
[----:B------:R-:W-:Y:S05]  /*0570*/  @!P1 BRA `(.L_x_15) ;  /* 0x0000000000789947 */ /* 0x000fea0003800000 */
[----:B------:R-:W-:-:S13]  /*0580*/  PLOP3.LUT P0, PT, PT, PT, PT, 0x8, 0x80 ;  /* 0x000000000080781c */ /* 0x000fda0003f0e170 */
.L_x_16:
[----:B------:R-:W2:Y:S02]  /*0590*/  LDL.U16 R11, [R7+-0x2] ;  /* 0xfffffe00070b7983 */ /* 0x000ea40000100400 */
[----:B--2---:R-:W-:-:S05]  /*05a0*/  PRMT R11, R11, 0x7710, RZ ;  /* 0x000077100b0b7816 */ /* 0x004fca00000000ff */
[----:B------:R0:W-:Y:S04]  /*05b0*/  STL.U16 [R8+-0x2], R11 ;  /* 0xfffffe0b08007387 */ /* 0x0001e80000100400 */
[----:B------:R-:W2:Y:S02]  /*05c0*/  LDL.U16 R12, [R7] ;  /* 0x00000000070c7983 */ /* 0x000ea40000100400 */
[----:B--2---:R-:W-:-:S05]  /*05d0*/  PRMT R13, R12, 0x7710, RZ ;  /* 0x000077100c0d7816 */ /* 0x004fca00000000ff */
[----:B------:R1:W-:Y:S04]  /*05e0*/  STL.U16 [R8], R13 ;  /* 0x0000000d08007387 */ /* 0x0003e80000100400 */
[----:B------:R-:W2:Y:S02]  /*05f0*/  LDL.U16 R12, [R7+0x2] ;  /* 0x00000200070c7983 */ /* 0x000ea40000100400 */
[----:B--2---:R-:W-:-:S05]  /*0600*/  PRMT R15, R12, 0x7710, RZ ;  /* 0x000077100c0f7816 */ /* 0x004fca00000000ff */
[----:B------:R2:W-:Y:S04]  /*0610*/  STL.U16 [R8+0x2], R15 ;  /* 0x0000020f08007387 */ /* 0x0005e80000100400 */
[----:B------:R-:W3:Y:S02]  /*0620*/  LDL.U16 R12, [R7+0x4] ;  /* 0x00000400070c7983 */ /* 0x000ee40000100400 */
[----:B---3--:R-:W-:-:S05]  /*0630*/  PRMT R17, R12, 0x7710, RZ ;  /* 0x000077100c117816 */ /* 0x008fca00000000ff */
[----:B------:R3:W-:Y:S04]  /*0640*/  STL.U16 [R8+0x4], R17 ;  /* 0x0000041108007387 */ /* 0x0007e80000100400 */
[----:B------:R-:W0:Y:S02]  /*0650*/  LDL.U16 R12, [R7+0x6] ;  /* 0x00000600070c7983 */ /* 0x000e240000100400 */
[----:B0-----:R-:W-:-:S05]  /*0660*/  PRMT R11, R12, 0x7710, RZ ;  /* 0x000077100c0b7816 */ /* 0x001fca00000000ff */
[----:B------:R-:W-:Y:S04]  /*0670*/  STL.U16 [R8+0x6], R11 ;  /* 0x0000060b08007387 */ /* 0x000fe80000100400 */
[----:B------:R-:W1:Y:S02]  /*0680*/  LDL.U16 R12, [R7+0x8] ;  /* 0x00000800070c7983 */ /* 0x000e640000100400 */
[----:B-1----:R-:W-:-:S05]  /*0690*/  PRMT R13, R12, 0x7710, RZ ;  /* 0x000077100c0d7816 */ /* 0x002fca00000000ff */
[----:B------:R-:W-:Y:S04]  /*06a0*/  STL.U16 [R8+0x8], R13 ;  /* 0x0000080d08007387 */ /* 0x000fe80000100400 */
[----:B------:R-:W2:Y:S01]  /*06b0*/  LDL.U16 R12, [R7+0xa] ;  /* 0x00000a00070c7983 */ /* 0x000ea20000100400 */
[----:B------:R-:W-:Y:S02]  /*06c0*/  IADD3 R10, PT, PT, R10, 0x10, RZ ;  /* 0x000000100a0a7810 */ /* 0x000fe40007ffe0ff */
[----:B--2---:R-:W-:-:S05]  /*06d0*/  PRMT R15, R12, 0x7710, RZ ;  /* 0x000077100c0f7816 */ /* 0x004fca00000000ff */
[----:B------:R-:W-:Y:S04]  /*06e0*/  STL.U16 [R8+0xa], R15 ;  /* 0x00000a0f08007387 */ /* 0x000fe80000100400 */
[----:B------:R0:W3:Y:S01]  /*06f0*/  LDL.U16 R12, [R7+0xc] ;  /* 0x00000c00070c7983 */ /* 0x0000e20000100400 */
[----:B------:R-:W-:Y:S01]  /*0700*/  ISETP.GE.AND P1, PT, R10, -0xc, PT ;  /* 0xfffffff40a00780c */ /* 0x000fe20003f26270 */
[----:B0-----:R-:W-:Y:S01]  /*0710*/  VIADD R7, R7, 0x10 ;  /* 0x0000001007077836 */ /* 0x001fe20000000000 */
[----:B---3--:R-:W-:-:S05]  /*0720*/  PRMT R17, R12, 0x7710, RZ ;  /* 0x000077100c117816 */ /* 0x008fca00000000ff */
[----:B------:R0:W-:Y:S02]  /*0730*/  STL.U16 [R8+0xc], R17 ;  /* 0x00000c1108007387 */ /* 0x0001e40000100400 */
[----:B0-----:R-:W-:-:S04]  /*0740*/  VIADD R8, R8, 0x10 ;  /* 0x0000001008087836 */ /* 0x001fc80000000000 */
[----:B------:R-:W-:Y:S05]  /*0750*/  @!P1 BRA `(.L_x_16) ;  /* 0xfffffffc008c9947 */ /* 0x000fea000383ffff */
.L_x_15:
[----:B------:R-:W-:Y:S05]  /*0760*/  BSYNC.RECONVERGENT B2 ;  /* 0x0000000000027941 */ /* 0x000fea0003800200 */
.L_x_14:
[----:B------:R-:W-:Y:S01]  /*0770*/  IADD3 R11, PT, PT, -R10, RZ, RZ ;  /* 0x000000ff0a0b7210 */ /* 0x000fe20007ffe1ff */
[----:B------:R-:W-:Y:S03]  /*0780*/  BSSY.RECONVERGENT B2, `(.L_x_17) ;  /* 0x0000013000027945 */ /* 0x000fe60003800200 */
[----:B------:R-:W-:-:S13]  /*0790*/  ISETP.GT.AND P1, PT, R11, 0x4, PT ;  /* 0x000000040b00780c */ /* 0x000fda0003f24270 */
[----:B------:R-:W-:Y:S05]  /*07a0*/  @!P1 BRA `(.L_x_18) ;  /* 0x0000000000409947 */ /* 0x000fea0003800000 */
[----:B------:R-:W2:Y:S02]  /*07b0*/  LDL.U16 R11, [R7+-0x2] ;  /* 0xfffffe00070b7983 */ /* 0x000ea40000100400 */
[----:B--2---:R-:W-:-:S05]  /*07c0*/  PRMT R11, R11, 0x7710, RZ ;  /* 0x000077100b0b7816 */ /* 0x004fca00000000ff */
[----:B------:R-:W-:Y:S04]  /*07d0*/  STL.U16 [R8+-0x2], R11 ;  /* 0xfffffe0b08007387 */ /* 0x000fe80000100400 */
[----:B------:R-:W2:Y:S02]  /*07e0*/  LDL.U16 R12, [R7] ;  /* 0x00000000070c7983 */ /* 0x000ea40000100400 */
[----:B--2---:R-:W-:-:S05]  /*07f0*/  PRMT R13, R12, 0x7710, RZ ;  /* 0x000077100c0d7816 */ /* 0x004fca00000000ff */
[----:B------:R-:W-:Y:S04]  /*0800*/  STL.U16 [R8], R13 ;  /* 0x0000000d08007387 */ /* 0x000fe80000100400 */
[----:B------:R-:W2:Y:S02]  /*0810*/  LDL.U16 R12, [R7+0x2] ;  /* 0x00000200070c7983 */ /* 0x000ea40000100400 */
[----:B--2---:R-:W-:-:S05]  /*0820*/  PRMT R15, R12, 0x7710, RZ ;  /* 0x000077100c0f7816 */ /* 0x004fca00000000ff */
[----:B------:R-:W-:Y:S04]  /*0830*/  STL.U16 [R8+0x2], R15 ;  /* 0x0000020f08007387 */ /* 0x000fe80000100400 */
[----:B------:R0:W2:Y:S01]  /*0840*/  LDL.U16 R12, [R7+0x4] ;  /* 0x00000400070c7983 */ /* 0x0000a20000100400 */
[----:B------:R-:W-:Y:S01]  /*0850*/  PLOP3.LUT P0, PT, PT, PT, PT, 0x8, 0x80 ;  /* 0x000000000080781c */ /* 0x000fe20003f0e170 */
[----:B------:R-:W-:Y:S02]  /*0860*/  VIADD R10, R10, 0x8 ;  /* 0x000000080a0a7836 */ /* 0x000fe40000000000 */
[----:B0-----:R-:W-:Y:S01]  /*0870*/  VIADD R7, R7, 0x8 ;  /* 0x0000000807077836 */ /* 0x001fe20000000000 */
[----:B--2---:R-:W-:-:S05]  /*0880*/  PRMT R17, R12, 0x7710, RZ ;  /* 0x000077100c117816 */ /* 0x004fca00000000ff */
[----:B------:R0:W-:Y:S02]  /*0890*/  STL.U16 [R8+0x4], R17 ;  /* 0x0000041108007387 */ /* 0x0001e40000100400 */
[----:B0-----:R-:W-:-:S07]  /*08a0*/  IADD3 R8, PT, PT, R8, 0x8, RZ ;  /* 0x0000000808087810 */ /* 0x001fce0007ffe0ff */
.L_x_18:
[----:B------:R-:W-:Y:S05]  /*08b0*/  BSYNC.RECONVERGENT B2 ;  /* 0x0000000000027941 */ /* 0x000fea0003800200 */
.L_x_17:
[----:B------:R-:W-:-:S13]  /*08c0*/  ISETP.NE.OR P0, PT, R10, RZ, P0 ;  /* 0x000000ff0a00720c */ /* 0x000fda0000705670 */
[----:B------:R-:W-:Y:S05]  /*08d0*/  @!P0 BREAK.RELIABLE B1 ;  /* 0x0000000000018942 */ /* 0x000fea0003800100 */
[----:B------:R-:W-:Y:S05]  /*08e0*/  @!P0 BRA `(.L_x_11) ;  /* 0x0000000000308947 */ /* 0x000fea0003800000 */
.L_x_13:
[----:B------:R-:W-:Y:S05]  /*08f0*/  BSYNC.RELIABLE B1 ;  /* 0x0000000000017941 */ /* 0x000fea0003800100 */
.L_x_12:
[----:B------:R-:W2:Y:S01]  /*0900*/  LDL.U16 R11, [R7+-0x2] ;  /* 0xfffffe00070b7983 */ /* 0x000ea20000100400 */
[----:B------:R-:W-:Y:S01]  /*0910*/  VIADD R10, R10, 0x4 ;  /* 0x000000040a0a7836 */ /* 0x000fe20000000000 */
[----:B--2---:R-:W-:-:S05]  /*0920*/  PRMT R11, R11, 0x7710, RZ ;  /* 0x000077100b0b7816 */ /* 0x004fca00000000ff */
[----:B------:R-:W-:Y:S04]  /*0930*/  STL.U16 [R8+-0x2], R11 ;  /* 0xfffffe0b08007387 */ /* 0x000fe80000100400 */
[----:B------:R0:W2:Y:S01]  /*0940*/  LDL.U16 R12, [R7] ;  /* 0x00000000070c7983 */ /* 0x0000a20000100400 */
[----:B------:R-:W-:Y:S01]  /*0950*/  ISETP.NE.AND P0, PT, R10, RZ, PT ;  /* 0x000000ff0a00720c */ /* 0x000fe20003f05270 */
[----:B0-----:R-:W-:Y:S01]  /*0960*/  VIADD R7, R7, 0x4 ;  /* 0x0000000407077836 */ /* 0x001fe20000000000 */
[----:B--2---:R-:W-:-:S05]  /*0970*/  PRMT R13, R12, 0x7710, RZ ;  /* 0x000077100c0d7816 */ /* 0x004fca00000000ff */
[----:B------:R0:W-:Y:S02]  /*0980*/  STL.U16 [R8], R13 ;  /* 0x0000000d08007387 */ /* 0x0001e40000100400 */
[----:B0-----:R-:W-:-:S04]  /*0990*/  IADD3 R8, PT, PT, R8, 0x4, RZ ;  /* 0x0000000408087810 */ /* 0x001fc80007ffe0ff */
[----:B------:R-:W-:Y:S05]  /*09a0*/  @P0 BRA `(.L_x_12) ;  /* 0xfffffffc00d40947 */ /* 0x000fea000383ffff */
.L_x_11:
[----:B------:R-:W-:Y:S05]  /*09b0*/  BSYNC.RECONVERGENT B0 ;  /* 0x0000000000007941 */ /* 0x000fea0003800200 */
.L_x_10:
[----:B------:R-:W-:Y:S05]  /*09c0*/  WARPSYNC.ALL ;  /* 0x0000000000007948 */ /* 0x000fea0003800000 */
[C---:B------:R-:W-:Y:S01]  /*09d0*/  ISETP.NE.AND P3, PT, R6.reuse, RZ, PT ;  /* 0x000000ff0600720c */ /* 0x040fe20003f65270 */
[----:B------:R-:W-:Y:S01]  /*09e0*/  BSSY.RECONVERGENT B0, `(.L_x_19) ;  /* 0x0000010000007945 */ /* 0x000fe20003800200 */
[----:B------:R-:W-:Y:S02]  /*09f0*/  ISETP.NE.AND P0, PT, R6, RZ, PT ;  /* 0x000000ff0600720c */ /* 0x000fe40003f05270 */
[C---:B------:R-:W-:Y:S02]  /*0a00*/  ISETP.GE.U32.AND P1, PT, R4.reuse, 0x3, PT ;  /* 0x000000030400780c */ /* 0x040fe40003f26070 */
[----:B------:R-:W-:-:S07]  /*0a10*/  ISETP.GE.U32.AND P2, PT, R4, 0xf, PT ;  /* 0x0000000f0400780c */ /* 0x000fce0003f46070 */
[----:B------:R-:W-:Y:S06]  /*0a20*/  @!P3 BRA `(.L_x_20) ;  /* 0x00000000002cb947 */ /* 0x000fec0003800000 */
[----:B------:R-:W-:Y:S01]  /*0a30*/  LOP3.LUT R4, R9, 0x3, RZ, 0xc0, !PT ;  /* 0x0000000309047812 */ /* 0x000fe200078ec0ff */
[----:B------:R-:W-:Y:S02]  /*0a40*/  IMAD.IADD R5, R0, 0x1, R5 ;  /* 0x0000000100057824 */ /* 0x000fe400078e0205 */
[----:B0-----:R-:W-:Y:S01]  /*0a50*/  IMAD.IADD R7, R1, 0x1, R0 ;  /* 0x0000000101077824 */ /* 0x001fe200078e0200 */
[----:B------:R-:W-:-:S07]  /*0a60*/  IADD3 R4, PT, PT, -R4, RZ, RZ ;  /* 0x000000ff04047210 */ /* 0x000fce0007ffe1ff */
.L_x_21:
[----:B------:R0:W2:Y:S01]  /*0a70*/  LDL.U8 R0, [R5] ;  /* 0x0000000005007983 */ /* 0x0000a20000100000 */
[----:B------:R-:W-:-:S05]  /*0a80*/  VIADD R4, R4, 0x1 ;  /* 0x0000000104047836 */ /* 0x000fca0000000000 */
[----:B------:R-:W-:Y:S01]  /*0a90*/  ISETP.NE.AND P3, PT, R4, RZ, PT ;  /* 0x000000ff0400720c */ /* 0x000fe20003f65270 */
[----:B0-----:R-:W-:Y:S01]  /*0aa0*/  VIADD R5, R5, 0x1 ;  /* 0x0000000105057836 */ /* 0x001fe20000000000 */
[----:B--2---:R0:W-:Y:S02]  /*0ab0*/  STL.U8 [R7], R0 ;  /* 0x0000000007007387 */ /* 0x0041e40000100000 */
[----:B0-----:R-:W-:-:S09]  /*0ac0*/  IADD3 R7, PT, PT, R7, 0x1, RZ ;  /* 0x0000000107077810 */ /* 0x001fd20007ffe0ff */
[----:B------:R-:W-:Y:S05]  /*0ad0*/  @P3 BRA `(.L_x_21) ;  /* 0xfffffffc00e43947 */ /* 0x000fea000383ffff */
.L_x_20:
[----:B------:R-:W-:Y:S05]  /*0ae0*/  BSYNC.RECONVERGENT B0 ;  /* 0x0000000000007941 */ /* 0x000fea0003800200 */
.L_x_19:
[----:B------:R-:W-:Y:S01]  /*0af0*/  BSSY.RECONVERGENT B0, `(.L_x_22) ;  /* 0x000001b000007945 */ /* 0x000fe20003800200 */
[----:B------:R-:W-:Y:S02]  /*0b00*/  HFMA2 R8, -RZ, RZ, 0, 0 ;  /* 0x00000000ff087431 */ /* 0x000fe400000001ff */
[----:B------:R-:W-:Y:S02]  /*0b10*/  VIADD R0, R1, 0x20 ;  /* 0x0000002001007836 */ /* 0x000fe40000000000 */
[----:B------:R-:W-:Y:S01]  /*0b20*/  IMAD.MOV.U32 R13, RZ, RZ, RZ ;  /* 0x000000ffff0d7224 */ /* 0x000fe200078e00ff */
[----:B------:R-:W-:Y:S06]  /*0b30*/  @!P1 BRA `(.L_x_23) ;  /* 0x0000000000589947 */ /* 0x000fec0003800000 */
[----:B0-----:R-:W-:Y:S01]  /*0b40*/  LOP3.LUT R10, R9, 0xfffffffc, RZ, 0xc0, !PT ;  /* 0xfffffffc090a7812 */ /* 0x001fe200078ec0ff */
[C---:B------:R-:W-:Y:S01]  /*0b50*/  VIADD R15, R1.reuse, 0x30 ;  /* 0x00000030010f7836 */ /* 0x040fe20000000000 */
[----:B------:R-:W-:Y:S01]  /*0b60*/  LOP3.LUT R8, R16, 0xfffffffc, RZ, 0xc0, !PT ;  /* 0xfffffffc10087812 */ /* 0x000fe200078ec0ff */
[----:B------:R-:W-:Y:S01]  /*0b70*/  VIADD R14, R1, 0x2 ;  /* 0x00000002010e7836 */ /* 0x000fe20000000000 */
[----:B------:R-:W-:-:S07]  /*0b80*/  IADD3 R10, PT, PT, -R10, RZ, RZ ;  /* 0x000000ff0a0a7210 */ /* 0x000fce0007ffe1ff */
.L_x_24:
[----:B------:R-:W2:Y:S01]  /*0b90*/  LDL.U16 R4, [R14+-0x2] ;  /* 0xfffffe000e047983 */ /* 0x000ea20000100400 */
[----:B------:R-:W-:Y:S02]  /*0ba0*/  IMAD.MOV.U32 R7, RZ, RZ, RZ ;  /* 0x000000ffff077224 */ /* 0x000fe400078e00ff */
[----:B------:R-:W-:Y:S01]  /*0bb0*/  IMAD.MOV.U32 R5, RZ, RZ, RZ ;  /* 0x000000ffff057224 */ /* 0x000fe200078e00ff */
[C---:B--2---:R-:W-:Y:S02]  /*0bc0*/  PRMT R6, R4.reuse, 0x7771, RZ ;  /* 0x0000777104067816 */ /* 0x044fe400000000ff */
[----:B------:R-:W-:-:S05]  /*0bd0*/  PRMT R4, R4, 0x7770, RZ ;  /* 0x0000777004047816 */ /* 0x000fca00000000ff */
[----:B------:R0:W-:Y:S04]  /*0be0*/  STL.128 [R15+-0x10], R4 ;  /* 0xfffff0040f007387 */ /* 0x0001e80000100c00 */
[----:B------:R1:W2:Y:S01]  /*0bf0*/  LDL.U16 R11, [R14] ;  /* 0x000000000e0b7983 */ /* 0x0002a20000100400 */
[----:B------:R-:W-:-:S05]  /*0c00*/  VIADD R10, R10, 0x4 ;  /* 0x000000040a0a7836 */ /* 0x000fca0000000000 */
[----:B------:R-:W-:Y:S02]  /*0c10*/  ISETP.NE.AND P1, PT, R10, RZ, PT ;  /* 0x000000ff0a00720c */ /* 0x000fe40003f25270 */
[----:B-1----:R-:W-:Y:S02]  /*0c20*/  IADD3 R14, PT, PT, R14, 0x4, RZ ;  /* 0x000000040e0e7810 */ /* 0x002fe40007ffe0ff */
[C---:B--2---:R-:W-:Y:S02]  /*0c30*/  PRMT R12, R11.reuse, 0x7771, RZ ;  /* 0x000077710b0c7816 */ /* 0x044fe400000000ff */
[----:B------:R-:W-:Y:S02]  /*0c40*/  PRMT R11, R11, 0x7770, RZ ;  /* 0x000077700b0b7816 */ /* 0x000fe400000000ff */
[----:B0-----:R-:W-:-:S03]  /*0c50*/  MOV R6, R12 ;  /* 0x0000000c00067202 */ /* 0x001fc60000000f00 */
[----:B------:R-:W-:-:S05]  /*0c60*/  IMAD.MOV.U32 R4, RZ, RZ, R11 ;  /* 0x000000ffff047224 */ /* 0x000fca00078e000b */
[----:B------:R0:W-:Y:S02]  /*0c70*/  STL.128 [R15], R4 ;  /* 0x000000040f007387 */ /* 0x0001e40000100c00 */
[----:B0-----:R-:W-:Y:S01]  /*0c80*/  VIADD R15, R15, 0x20 ;  /* 0x000000200f0f7836 */ /* 0x001fe20000000000 */
[----:B------:R-:W-:Y:S06]  /*0c90*/  @P1 BRA `(.L_x_24) ;  /* 0xfffffffc00bc1947 */ /* 0x000fec000383ffff */
.L_x_23:
[----:B------:R-:W-:Y:S05]  /*0ca0*/  BSYNC.RECONVERGENT B0 ;  /* 0x0000000000007941 */ /* 0x000fea0003800200 */
.L_x_22:
[----:B------:R-:W-:Y:S04]  /*0cb0*/  BSSY.RECONVERGENT B0, `(.L_x_25) ;  /* 0x000000e000007945 */ /* 0x000fe80003800200 */
[----:B------:R-:W-:Y:S05]  /*0cc0*/  @!P0 BRA `(.L_x_26) ;  /* 0x0000000000308947 */ /* 0x000fea0003800000 */
[----:B------:R-:W-:Y:S01]  /*0cd0*/  LOP3.LUT R6, R9, 0x3, RZ, 0xc0, !PT ;  /* 0x0000000309067812 */ /* 0x000fe200078ec0ff */
[----:B0-----:R-:W-:Y:S02]  /*0ce0*/  IMAD R7, R8, 0x8, R0 ;  /* 0x0000000808077824 */ /* 0x001fe400078e0200 */
[----:B------:R-:W-:Y:S01]  /*0cf0*/  IMAD.IADD R8, R1, 0x1, R8 ;  /* 0x0000000101087824 */ /* 0x000fe200078e0208 */
[----:B------:R-:W-:-:S07]  /*0d00*/  IADD3 R6, PT, PT, -R6, RZ, RZ ;  /* 0x000000ff06067210 */ /* 0x000fce0007ffe1ff */
.L_x_27:
[----:B------:R0:W2:Y:S01]  /*0d10*/  LDL.U8 R4, [R8] ;  /* 0x0000000008047983 */ /* 0x0000a20000100000 */
[----:B------:R-:W-:Y:S02]  /*0d20*/  VIADD R6, R6, 0x1 ;  /* 0x0000000106067836 */ /* 0x000fe40000000000 */
[----:B------:R-:W-:-:S03]  /*0d30*/  IMAD.MOV.U32 R5, RZ, RZ, RZ ;  /* 0x000000ffff057224 */ /* 0x000fc600078e00ff */
[----:B------:R-:W-:Y:S02]  /*0d40*/  ISETP.NE.AND P0, PT, R6, RZ, PT ;  /* 0x000000ff0600720c */ /* 0x000fe40003f05270 */
[----:B0-----:R-:W-:Y:S01]  /*0d50*/  IADD3 R8, PT, PT, R8, 0x1, RZ ;  /* 0x0000000108087810 */ /* 0x001fe20007ffe0ff */
[----:B--2---:R0:W-:Y:S02]  /*0d60*/  STL.64 [R7], R4 ;  /* 0x0000000407007387 */ /* 0x0041e40000100a00 */
[----:B0-----:R-:W-:-:S08]  /*0d70*/  VIADD R7, R7, 0x8 ;  /* 0x0000000807077836 */ /* 0x001fd00000000000 */
[----:B------:R-:W-:Y:S05]  /*0d80*/  @P0 BRA `(.L_x_27) ;  /* 0xfffffffc00e00947 */ /* 0x000fea000383ffff */
.L_x_26:
[----:B------:R-:W-:Y:S05]  /*0d90*/  BSYNC.RECONVERGENT B0 ;  /* 0x0000000000007941 */ /* 0x000fea0003800200 */
.L_x_25:
[----:B------:R-:W-:Y:S01]  /*0da0*/  BSSY.RECONVERGENT B0, `(.L_x_28) ;  /* 0x0000175000007945 */ /* 0x000fe20003800200 */
[----:B------:R-:W-:Y:S02]  /*0db0*/  HFMA2 R14, -RZ, RZ, 0, 0 ;  /* 0x00000000ff0e7431 */ /* 0x000fe400000001ff */
[----:B------:R-:W-:Y:S02]  /*0dc0*/  IMAD.MOV.U32 R12, RZ, RZ, RZ ;  /* 0x000000ffff0c7224 */ /* 0x000fe400078e00ff */
[----:B------:R-:W-:Y:S01]  /*0dd0*/  IMAD.MOV.U32 R17, RZ, RZ, RZ ;  /* 0x000000ffff117224 */ /* 0x000fe200078e00ff */
[----:B------:R-:W-:Y:S06]  /*0de0*/  @!P2 BRA `(.L_x_29) ;  /* 0x0000001400c0a947 */ /* 0x000fec0003800000 */
[----:B------:R-:W-:Y:S01]  /*0df0*/  ISETP.GE.U32.AND P1, PT, R16, 0x40, PT ;  /* 0x000000401000780c */ /* 0x000fe20003f26070 */
[----:B------:R-:W-:Y:S01]  /*0e00*/  BSSY.RECONVERGENT B1, `(.L_x_30) ;  /* 0x00000cf000017945 */ /* 0x000fe20003800200 */
[----:B------:R-:W-:Y:S01]  /*0e10*/  SHF.R.U32.HI R20, RZ, 0x4, R16 ;  /* 0x00000004ff147819 */ /* 0x000fe20000011610 */
[----:B------:R-:W-:Y:S01]  /*0e20*/  IMAD.MOV.U32 R18, RZ, RZ, RZ ;  /* 0x000000ffff127224 */ /* 0x000fe200078e00ff */
[----:B------:R-:W-:Y:S01]  /*0e30*/  MOV R14, RZ ;  /* 0x000000ff000e7202 */ /* 0x000fe20000000f00 */
[----:B------:R-:W-:Y:S01]  /*0e40*/  IMAD.MOV.U32 R17, RZ, RZ, RZ ;  /* 0x000000ffff117224 */ /* 0x000fe200078e00ff */
[----:B------:R-:W-:Y:S02]  /*0e50*/  VIMNMX.U32 R20, PT, PT, R20, 0x1, !PT ;  /* 0x0000000114147848 */ /* 0x000fe40007fe0000 */
[----:B------:R-:W-:Y:S02]  /*0e60*/  CS2R R12, SRZ ;  /* 0x00000000000c7805 */ /* 0x000fe4000001ff00 */
[----:B------:R-:W-:-:S04]  /*0e70*/  LOP3.LUT R21, R20, 0x3, RZ, 0xc0, !PT ;  /* 0x0000000314157812 */ /* 0x000fc800078ec0ff */
[----:B------:R-:W-:Y:S01]  /*0e80*/  ISETP.NE.AND P0, PT, R21, RZ, PT ;  /* 0x000000ff1500720c */ /* 0x000fe20003f05270 */
[----:B------:R-:W-:-:S12]  /*0e90*/  @!P1 BRA `(.L_x_31) ;  /* 0x0000000c00149947 */ /* 0x000fd80003800000 */
[----:B------:R-:W-:Y:S01]  /*0ea0*/  SHF.R.U32.HI R9, RZ, 0x4, R9 ;  /* 0x00000004ff097819 */ /* 0x000fe20000011609 */
[----:B------:R-:W-:Y:S01]  /*0eb0*/  VIADD R19, R1, 0x40 ;  /* 0x0000004001137836 */ /* 0x000fe20000000000 */
[----:B------:R-:W-:Y:S01]  /*0ec0*/  LOP3.LUT R18, R20, 0xffffffc, RZ, 0xc0, !PT ;  /* 0x0ffffffc14127812 */ /* 0x000fe200078ec0ff */
[----:B------:R-:W-:Y:S01]  /*0ed0*/  IMAD.MOV.U32 R17, RZ, RZ, RZ ;  /* 0x000000ffff117224 */ /* 0x000fe200078e00ff */
[----:B------:R-:W-:Y:S02]  /*0ee0*/  VIMNMX.U32 R9, PT, PT, R9, 0x1, !PT ;  /* 0x0000000109097848 */ /* 0x000fe40007fe0000 */
[----:B------:R-:W-:Y:S02]  /*0ef0*/  MOV R14, RZ ;  /* 0x000000ff000e7202 */ /* 0x000fe40000000f00 */
[----:B------:R-:W-:-:S05]  /*0f00*/  LOP3.LUT R9, R9, 0xffffffc, RZ, 0xc0, !PT ;  /* 0x0ffffffc09097812 */ /* 0x000fca00078ec0ff */
[----:B------:R-:W-:-:S07]  /*0f10*/  IMAD.MOV R22, RZ, RZ, -R9 ;  /* 0x000000ffff167224 */ /* 0x000fce00078e0a09 */
.L_x_32:
[----:B0-----:R-:W2:Y:S04]  /*0f20*/  LDL.128 R8, [R19+-0x20] ;  /* 0xffffe00013087983 */ /* 0x001ea80000100c00 */
[----:B------:R-:W3:Y:S01]  /*0f30*/  LDL.128 R4, [R19+-0x10] ;  /* 0xfffff00013047983 */ /* 0x000ee20000100c00 */
[----:B--2---:R-:W-:Y:S02]  /*0f40*/  IMAD R15, R9, 0x114253d5, RZ ;  /* 0x114253d5090f7824 */ /* 0x004fe400078e02ff */
[----:B------:R-:W-:-:S04]  /*0f50*/  IMAD.WIDE.U32 R24, R8, 0x114253d5, RZ ;  /* 0x114253d508187825 */ /* 0x000fc800078e00ff */
[----:B------:R-:W-:Y:S02]  /*0f60*/  IMAD R15, R8, -0x783c846f, R15 ;  /* 0x87c37b91080f7824 */ /* 0x000fe400078e020f */
[----:B------:R-:W-:-:S03]  /*0f70*/  IMAD R23, R11, 0x2745937f, RZ ;  /* 0x2745937f0b177824 */ /* 0x000fc600078e02ff */
[----:B------:R-:W-:Y:S01]  /*0f80*/  IADD3 R24, PT, PT, R25, R15, RZ ;  /* 0x0000000f19187210 */ /* 0x000fe20007ffe0ff */
[C---:B------:R-:W-:Y:S02]  /*0f90*/  IMAD R23, R10.reuse, 0x4cf5ad43, R23 ;  /* 0x4cf5ad430a177824 */ /* 0x040fe400078e0217 */
[C---:B------:R-:W-:Y:S02]  /*0fa0*/  IMAD R15, R10.reuse, 0x4e8b26fe, RZ ;  /* 0x4e8b26fe0a0f7824 */ /* 0x040fe400078e02ff */
[----:B------:R-:W-:Y:S02]  /*0fb0*/  IMAD.U32 R25, R9, -0x80000000, RZ ;  /* 0x8000000009197824 */ /* 0x000fe400078e00ff */
[----:B------:R-:W-:-:S04]  /*0fc0*/  IMAD.WIDE.U32 R10, R10, 0x2745937f, RZ ;  /* 0x2745937f0a0a7825 */ /* 0x000fc800078e00ff */
[C---:B------:R-:W-:Y:S02]  /*0fd0*/  IMAD R25, R8.reuse, -0x775ed616, R25 ;  /* 0x88a129ea08197824 */ /* 0x040fe400078e0219 */
[----:B------:R-:W-:Y:S01]  /*0fe0*/  IMAD.IADD R23, R11, 0x1, R23 ;  /* 0x000000010b177824 */ /* 0x000fe200078e0217 */
[----:B------:R-:W-:Y:S01]  /*0ff0*/  SHF.R.U32.HI R11, RZ, 0x1, R24 ;  /* 0x00000001ff0b7819 */ /* 0x000fe20000011618 */
[----:B------:R-:W-:-:S03]  /*1000*/  IMAD.WIDE.U32 R8, R8, -0x80000000, RZ ;  /* 0x8000000008087825 */ /* 0x000fc600078e00ff */
[--C-:B------:R-:W-:Y:S02]  /*1010*/  SHF.R.U64 R26, R10, 0x1f, R23.reuse ;  /* 0x0000001f0a1a7819 */ /* 0x100fe40000001217 */
[----:B------:R-:W-:Y:S02]  /*1020*/  IADD3 R25, PT, PT, R9, R25, RZ ;  /* 0x0000001909197210 */ /* 0x000fe40007ffe0ff */
[----:B------:R-:W-:Y:S02]  /*1030*/  LOP3.LUT R24, R11, R8, RZ, 0xfc, !PT ;  /* 0x000000080b187212 */ /* 0x000fe400078efcff */
[----:B------:R-:W2:Y:S01]  /*1040*/  LDL.128 R8, [R19] ;  /* 0x0000000013087983 */ /* 0x000ea20000100c00 */
[----:B------:R-:W-:Y:S01]  /*1050*/  SHF.R.U32.HI R28, RZ, 0x1f, R23 ;  /* 0x0000001fff1c7819 */ /* 0x000fe20000011617 */
[----:B------:R-:W-:-:S03]  /*1060*/  IMAD R25, R25, 0x2745937f, RZ ;  /* 0x2745937f19197824 */ /* 0x000fc600078e02ff */
[----:B------:R-:W-:Y:S01]  /*1070*/  LOP3.LUT R15, R28, R15, RZ, 0xfc, !PT ;  /* 0x0000000f1c0f7212 */ /* 0x000fe200078efcff */
[C---:B------:R-:W-:Y:S02]  /*1080*/  IMAD R23, R24.reuse, 0x4cf5ad43, R25 ;  /* 0x4cf5ad4318177824 */ /* 0x040fe400078e0219 */
[----:B------:R-:W-:-:S04]  /*1090*/  IMAD.WIDE.U32 R24, R24, 0x2745937f, RZ ;  /* 0x2745937f18187825 */ /* 0x000fc800078e00ff */
[----:B------:R-:W-:Y:S01]  /*10a0*/  IMAD R15, R15, 0x114253d5, RZ ;  /* 0x114253d50f0f7824 */ /* 0x000fe200078e02ff */
[----:B------:R-:W-:Y:S01]  /*10b0*/  LOP3.LUT R13, R24, R13, RZ, 0x3c, !PT ;  /* 0x0000000d180d7212 */ /* 0x000fe200078e3cff */
[----:B------:R-:W-:Y:S02]  /*10c0*/  IMAD.IADD R23, R25, 0x1, R23 ;  /* 0x0000000119177824 */ /* 0x000fe400078e0217 */
[C---:B------:R-:W-:Y:S02]  /*10d0*/  IMAD R15, R26.reuse, -0x783c846f, R15 ;  /* 0x87c37b911a0f7824 */ /* 0x040fe400078e020f */
[----:B------:R-:W-:Y:S01]  /*10e0*/  IMAD.WIDE.U32 R24, R26, 0x114253d5, RZ ;  /* 0x114253d51a187825 */ /* 0x000fe200078e00ff */
[----:B------:R-:W-:-:S03]  /*10f0*/  LOP3.LUT R26, R23, R12, RZ, 0x3c, !PT ;  /* 0x0000000c171a7212 */ /* 0x000fc600078e3cff */
[----:B------:R-:W-:Y:S01]  /*1100*/  IMAD.IADD R12, R25, 0x1, R15 ;  /* 0x00000001190c7824 */ /* 0x000fe200078e020f */
[-C--:B------:R-:W-:Y:S02]  /*1110*/  LOP3.LUT R25, R24, R14.reuse, RZ, 0x3c, !PT ;  /* 0x0000000e18197212 */ /* 0x080fe400078e3cff */
[----:B------:R-:W-:Y:S02]  /*1120*/  SHF.L.W.U32.HI R15, R26, 0x1b, R13 ;  /* 0x0000001b1a0f7819 */ /* 0x000fe40000010e0d */
[----:B------:R-:W-:Y:S02]  /*1130*/  LOP3.LUT R12, R12, R17, RZ, 0x3c, !PT ;  /* 0x000000110c0c7212 */ /* 0x000fe400078e3cff */
[----:B------:R-:W-:Y:S02]  /*1140*/  SHF.L.W.U32.HI R23, R13, 0x1b, R26 ;  /* 0x0000001b0d177819 */ /* 0x000fe40000010e1a */
[----:B------:R-:W-:Y:S02]  /*1150*/  SHF.L.W.U32.HI R26, R25, 0x1f, R12 ;  /* 0x0000001f191a7819 */ /* 0x000fe40000010e0c */
[----:B------:R-:W-:-:S02]  /*1160*/  IADD3 R24, P1, PT, R15, R14, RZ ;  /* 0x0000000e0f187210 */ /* 0x000fc40007f3e0ff */
[----:B------:R-:W-:Y:S02]  /*1170*/  SHF.L.W.U32.HI R25, R12, 0x1f, R25 ;  /* 0x0000001f0c197819 */ /* 0x000fe40000010e19 */
[----:B------:R0:W4:Y:S01]  /*1180*/  LDL.128 R12, [R19+0x10] ;  /* 0x00001000130c7983 */ /* 0x0001220000100c00 */
[----:B---3--:R-:W-:Y:S01]  /*1190*/  IMAD R27, R5, 0x114253d5, RZ ;  /* 0x114253d5051b7824 */ /* 0x008fe200078e02ff */
[----:B------:R-:W-:Y:S01]  /*11a0*/  IADD3.X R23, PT, PT, R23, R17, RZ, P1, !PT ;  /* 0x0000001117177210 */ /* 0x000fe20000ffe4ff */
[----:B------:R-:W-:Y:S01]  /*11b0*/  IMAD.WIDE.U32 R28, R4, 0x114253d5, RZ ;  /* 0x114253d5041c7825 */ /* 0x000fe200078e00ff */
[----:B------:R-:W-:-:S03]  /*11c0*/  IADD3 R22, PT, PT, R22, 0x4, RZ ;  /* 0x0000000416167810 */ /* 0x000fc60007ffe0ff */
[C---:B------:R-:W-:Y:S02]  /*11d0*/  IMAD R27, R4.reuse, -0x783c846f, R27 ;  /* 0x87c37b91041b7824 */ /* 0x040fe400078e021b */
[----:B------:R-:W-:Y:S02]  /*11e0*/  IMAD.U32 R5, R5, -0x80000000, RZ ;  /* 0x8000000005057824 */ /* 0x000fe400078e00ff */
[----:B------:R-:W-:Y:S01]  /*11f0*/  IMAD R7, R7, 0x2745937f, RZ ;  /* 0x2745937f07077824 */ /* 0x000fe200078e02ff */
[----:B------:R-:W-:Y:S01]  /*1200*/  IADD3 R27, PT, PT, R29, R27, RZ ;  /* 0x0000001b1d1b7210 */ /* 0x000fe20007ffe0ff */
[C---:B------:R-:W-:Y:S02]  /*1210*/  IMAD R5, R4.reuse, -0x775ed616, R5 ;  /* 0x88a129ea04057824 */ /* 0x040fe400078e0205 */
[----:B------:R-:W-:Y:S01]  /*1220*/  IMAD.WIDE.U32 R28, R4, -0x80000000, RZ ;  /* 0x80000000041c7825 */ /* 0x000fe200078e00ff */
[----:B------:R-:W-:-:S03]  /*1230*/  SHF.R.U32.HI R27, RZ, 0x1, R27 ;  /* 0x00000001ff1b7819 */ /* 0x000fc6000001161b */
[----:B------:R-:W-:Y:S01]  /*1240*/  IMAD.IADD R5, R29, 0x1, R5 ;  /* 0x000000011d057824 */ /* 0x000fe200078e0205 */
[----:B------:R-:W-:Y:S01]  /*1250*/  LOP3.LUT R28, R27, R28, RZ, 0xfc, !PT ;  /* 0x0000001c1b1c7212 */ /* 0x000fe200078efcff */
[C---:B------:R-:W-:Y:S02]  /*1260*/  IMAD R17, R6.reuse, 0x4cf5ad43, R7 ;  /* 0x4cf5ad4306117824 */ /* 0x040fe400078e0207 */
[C---:B------:R-:W-:Y:S02]  /*1270*/  IMAD R29, R6.reuse, 0x4e8b26fe, RZ ;  /* 0x4e8b26fe061d7824 */ /* 0x040fe400078e02ff */
[----:B------:R-:W-:-:S04]  /*1280*/  IMAD.WIDE.U32 R6, R6, 0x2745937f, RZ ;  /* 0x2745937f06067825 */ /* 0x000fc800078e00ff */
[----:B------:R-:W-:Y:S02]  /*1290*/  IMAD R5, R5, 0x2745937f, RZ ;  /* 0x2745937f05057824 */ /* 0x000fe400078e02ff */
[----:B------:R-:W-:Y:S02]  /*12a0*/  IMAD.IADD R7, R7, 0x1, R17 ;  /* 0x0000000107077824 */ /* 0x000fe400078e0211 */
[C---:B------:R-:W-:Y:S02]  /*12b0*/  IMAD R27, R28.reuse, 0x4cf5ad43, R5 ;  /* 0x4cf5ad431c1b7824 */ /* 0x040fe400078e0205 */
[----:B------:R-:W-:Y:S02]  /*12c0*/  HFMA2 R5, -RZ, RZ, 0, 0 ;  /* 0x00000000ff057431 */ /* 0x000fe400000001ff */
[----:B------:R-:W-:Y:S01]  /*12d0*/  IMAD R23, R23, 0x5, RZ ;  /* 0x0000000517177824 */ /* 0x000fe200078e02ff */
[--C-:B------:R-:W-:Y:S01]  /*12e0*/  SHF.R.U32.HI R4, RZ, 0x1f, R7.reuse ;  /* 0x0000001fff047819 */ /* 0x100fe20000011607 */
[----:B------:R-:W-:Y:S01]  /*12f0*/  IMAD.WIDE.U32 R30, R28, 0x2745937f, RZ ;  /* 0x2745937f1c1e7825 */ /* 0x000fe200078e00ff */
[----:B------:R-:W-:-:S02]  /*1300*/  SHF.R.U64 R17, R6, 0x1f, R7 ;  /* 0x0000001f06117819 */ /* 0x000fc40000001207 */
[----:B------:R-:W-:Y:S01]  /*1310*/  LOP3.LUT R29, R4, R29, RZ, 0xfc, !PT ;  /* 0x0000001d041d7212 */ /* 0x000fe200078efcff */
[----:B------:R-:W-:Y:S02]  /*1320*/  IMAD.MOV.U32 R4, RZ, RZ, 0x52dce729 ;  /* 0x52dce729ff047424 */ /* 0x000fe400078e00ff */
[----:B0-----:R-:W-:Y:S02]  /*1330*/  VIADD R19, R19, 0x40 ;  /* 0x0000004013137836 */ /* 0x001fe40000000000 */
[----:B------:R-:W-:-:S04]  /*1340*/  IMAD.WIDE.U32 R6, R24, 0x5, R4 ;  /* 0x0000000518067825 */ /* 0x000fc800078e0004 */
[----:B------:R-:W-:Y:S01]  /*1350*/  IMAD.IADD R23, R7, 0x1, R23 ;  /* 0x0000000107177824 */ /* 0x000fe200078e0217 */
[-C--:B------:R-:W-:Y:S01]  /*1360*/  IADD3 R25, P1, PT, R25, R6.reuse, RZ ;  /* 0x0000000619197210 */ /* 0x080fe20007f3e0ff */
[----:B------:R-:W-:Y:S01]  /*1370*/  IMAD R24, R29, 0x114253d5, RZ ;  /* 0x114253d51d187824 */ /* 0x000fe200078e02ff */
[----:B------:R-:W-:Y:S01]  /*1380*/  LOP3.LUT R6, R30, R6, RZ, 0x3c, !PT ;  /* 0x000000061e067212 */ /* 0x000fe200078e3cff */
[----:B------:R-:W-:Y:S01]  /*1390*/  IMAD.IADD R30, R31, 0x1, R27 ;  /* 0x000000011f1e7824 */ /* 0x000fe200078e021b */
[-C--:B------:R-:W-:Y:S01]  /*13a0*/  IADD3.X R7, PT, PT, R26, R23.reuse, RZ, P1, !PT ;  /* 0x000000171a077210 */ /* 0x080fe20000ffe4ff */
[----:B------:R-:W-:Y:S02]  /*13b0*/  IMAD.MOV.U32 R26, RZ, RZ, 0x38495ab5 ;  /* 0x38495ab5ff1a7424 */ /* 0x000fe400078e00ff */
[----:B------:R-:W-:Y:S01]  /*13c0*/  IMAD.MOV.U32 R27, RZ, RZ, 0x0 ;  /* 0x00000000ff1b7424 */ /* 0x000fe200078e00ff */
[----:B------:R-:W-:Y:S01]  /*13d0*/  LOP3.LUT R23, R30, R23, RZ, 0x3c, !PT ;  /* 0x000000171e177212 */ /* 0x000fe200078e3cff */
[----:B------:R-:W-:-:S04]  /*13e0*/  IMAD.WIDE.U32 R28, R17, 0x114253d5, RZ ;  /* 0x114253d5111c7825 */ /* 0x000fc800078e00ff */
[----:B------:R-:W-:-:S04]  /*13f0*/  IMAD.WIDE.U32 R30, R25, 0x5, R26 ;  /* 0x00000005191e7825 */ /* 0x000fc800078e001a */
[----:B------:R-:W-:Y:S01]  /*1400*/  IMAD R24, R17, -0x783c846f, R24 ;  /* 0x87c37b9111187824 */ /* 0x000fe200078e0218 */
[----:B------:R-:W-:Y:S01]  /*1410*/  SHF.L.W.U32.HI R17, R23, 0x1b, R6 ;  /* 0x0000001b17117819 */ /* 0x000fe20000010e06 */
[----:B------:R-:W-:Y:S01]  /*1420*/  IMAD R7, R7, 0x5, RZ ;  /* 0x0000000507077824 */ /* 0x000fe200078e02ff */
[-C--:B------:R-:W-:Y:S02]  /*1430*/  LOP3.LUT R28, R28, R30.reuse, RZ, 0x3c, !PT ;  /* 0x0000001e1c1c7212 */ /* 0x080fe400078e3cff */
[----:B------:R-:W-:Y:S01]  /*1440*/  IADD3 R30, P1, PT, R17, R30, RZ ;  /* 0x0000001e111e7210 */ /* 0x000fe20007f3e0ff */
[----:B------:R-:W-:Y:S01]  /*1450*/  IMAD.IADD R7, R31, 0x1, R7 ;  /* 0x000000011f077824 */ /* 0x000fe200078e0207 */
[----:B------:R-:W-:Y:S02]  /*1460*/  SHF.L.W.U32.HI R6, R6, 0x1b, R23 ;  /* 0x0000001b06067819 */ /* 0x000fe40000010e17 */
[----:B------:R-:W-:Y:S01]  /*1470*/  IADD3 R24, PT, PT, R29, R24, RZ ;  /* 0x000000181d187210 */ /* 0x000fe20007ffe0ff */
[----:B------:R-:W-:-:S03]  /*1480*/  IMAD.WIDE.U32 R30, R30, 0x5, R4 ;  /* 0x000000051e1e7825 */ /* 0x000fc600078e0004 */
[----:B------:R-:W-:Y:S01]  /*1490*/  LOP3.LUT R24, R24, R7, RZ, 0x3c, !PT ;  /* 0x0000000718187212 */ /* 0x000fe200078e3cff */
[----:B------:R-:W-:-:S03]  /*14a0*/  IMAD.X R6, R6, 0x1, R7, P1 ;  /* 0x0000000106067824 */ /* 0x000fc600008e0607 */
[----:B------:R-:W-:Y:S01]  /*14b0*/  SHF.L.W.U32.HI R23, R24, 0x1f, R28 ;  /* 0x0000001f18177819 */ /* 0x000fe20000010e1c */
[C---:B--2---:R-:W-:Y:S01]  /*14c0*/  IMAD R17, R9.reuse, 0x114253d5, RZ ;  /* 0x114253d509117824 */ /* 0x044fe200078e02ff */
[----:B------:R-:W-:Y:S01]  /*14d0*/  SHF.L.U32 R9, R9, 0x1f, RZ ;  /* 0x0000001f09097819 */ /* 0x000fe200000006ff */
[----:B------:R-:W-:-:S04]  /*14e0*/  IMAD.WIDE.U32 R32, R8, 0x114253d5, RZ ;  /* 0x114253d508207825 */ /* 0x000fc800078e00ff */
[C---:B------:R-:W-:Y:S02]  /*14f0*/  IMAD R17, R8.reuse, -0x783c846f, R17 ;  /* 0x87c37b9108117824 */ /* 0x040fe400078e0211 */
[C---:B------:R-:W-:Y:S02]  /*1500*/  IMAD R9, R8.reuse, -0x775ed616, R9 ;  /* 0x88a129ea08097824 */ /* 0x040fe400078e0209 */
[----:B------:R-:W-:Y:S02]  /*1510*/  IMAD.IADD R17, R33, 0x1, R17 ;  /* 0x0000000121117824 */ /* 0x000fe400078e0211 */
[----:B------:R-:W-:-:S03]  /*1520*/  IMAD.WIDE.U32 R32, R8, -0x80000000, RZ ;  /* 0x8000000008207825 */ /* 0x000fc600078e00ff */
[----:B------:R-:W-:Y:S01]  /*1530*/  SHF.R.U32.HI R17, RZ, 0x1, R17 ;  /* 0x00000001ff117819 */ /* 0x000fe20000011611 */
[----:B------:R-:W-:-:S03]  /*1540*/  IMAD.IADD R9, R33, 0x1, R9 ;  /* 0x0000000121097824 */ /* 0x000fc600078e0209 */
[----:B------:R-:W-:Y:S01]  /*1550*/  LOP3.LUT R32, R17, R32, RZ, 0xfc, !PT ;  /* 0x0000002011207212 */ /* 0x000fe200078efcff */
[----:B------:R-:W-:-:S04]  /*1560*/  IMAD R9, R9, 0x2745937f, RZ ;  /* 0x2745937f09097824 */ /* 0x000fc800078e02ff */
[----:B------:R-:W-:Y:S02]  /*1570*/  IMAD R17, R32, 0x4cf5ad43, R9 ;  /* 0x4cf5ad4320117824 */ /* 0x000fe400078e0209 */
[----:B------:R-:W-:Y:S02]  /*1580*/  IMAD R9, R6, 0x5, RZ ;  /* 0x0000000506097824 */ /* 0x000fe400078e02ff */
[----:B------:R-:W-:-:S03]  /*1590*/  IMAD.WIDE.U32 R6, R32, 0x2745937f, RZ ;  /* 0x2745937f20067825 */ /* 0x000fc600078e00ff */
[----:B------:R-:W-:Y:S01]  /*15a0*/  IADD3 R8, PT, PT, R31, R9, RZ ;  /* 0x000000091f087210 */ /* 0x000fe20007ffe0ff */
[----:B------:R-:W-:Y:S01]  /*15b0*/  IMAD.IADD R17, R7, 0x1, R17 ;  /* 0x0000000107117824 */ /* 0x000fe200078e0211 */
[-C--:B------:R-:W-:Y:S01]  /*15c0*/  IADD3 R9, P1, PT, R23, R30.reuse, RZ ;  /* 0x0000001e17097210 */ /* 0x080fe20007f3e0ff */
[----:B------:R-:W-:Y:S01]  /*15d0*/  IMAD R7, R11, 0x2745937f, RZ ;  /* 0x2745937f0b077824 */ /* 0x000fe200078e02ff */
[----:B------:R-:W-:Y:S02]  /*15e0*/  LOP3.LUT R30, R6, R30, RZ, 0x3c, !PT ;  /* 0x0000001e061e7212 */ /* 0x000fe400078e3cff */
[----:B------:R-:W-:Y:S01]  /*15f0*/  LOP3.LUT R17, R17, R8, RZ, 0x3c, !PT ;  /* 0x0000000811117212 */ /* 0x000fe200078e3cff */
[C---:B------:R-:W-:Y:S02]  /*1600*/  IMAD R23, R10.reuse, 0x4cf5ad43, R7 ;  /* 0x4cf5ad430a177824 */ /* 0x040fe400078e0207 */
[C---:B------:R-:W-:Y:S02]  /*1610*/  IMAD R7, R10.reuse, 0x4e8b26fe, RZ ;  /* 0x4e8b26fe0a077824 */ /* 0x040fe400078e02ff */
[----:B------:R-:W-:-:S04]  /*1620*/  IMAD.WIDE.U32 R10, R10, 0x2745937f, RZ ;  /* 0x2745937f0a0a7825 */ /* 0x000fc800078e00ff */
[----:B------:R-:W-:-:S05]  /*1630*/  IMAD.IADD R11, R11, 0x1, R23 ;  /* 0x000000010b0b7824 */ /* 0x000fca00078e0217 */
[--C-:B------:R-:W-:Y:S02]  /*1640*/  SHF.R.U64 R6, R10, 0x1f, R11.reuse ;  /* 0x0000001f0a067819 */ /* 0x100fe4000000120b */
[----:B------:R-:W-:Y:S02]  /*1650*/  SHF.R.U32.HI R10, RZ, 0x1f, R11 ;  /* 0x0000001fff0a7819 */ /* 0x000fe4000001160b */
[----:B------:R-:W-:Y:S02]  /*1660*/  SHF.L.W.U32.HI R11, R28, 0x1f, R24 ;  /* 0x0000001f1c0b7819 */ /* 0x000fe40000010e18 */
[----:B------:R-:W-:Y:S02]  /*1670*/  LOP3.LUT R7, R10, R7, RZ, 0xfc, !PT ;  /* 0x000000070a077212 */ /* 0x000fe400078efcff */
[----:B------:R-:W-:Y:S01]  /*1680*/  IADD3.X R11, PT, PT, R11, R8, RZ, P1, !PT ;  /* 0x000000080b0b7210 */ /* 0x000fe20000ffe4ff */
[----:B------:R-:W-:-:S04]  /*1690*/  IMAD.WIDE.U32 R8, R9, 0x5, R26 ;  /* 0x0000000509087825 */ /* 0x000fc800078e001a */
[----:B------:R-:W-:-:S04]  /*16a0*/  IMAD R7, R7, 0x114253d5, RZ ;  /* 0x114253d507077824 */ /* 0x000fc800078e02ff */
[C---:B------:R-:W-:Y:S02]  /*16b0*/  IMAD R23, R6.reuse, -0x783c846f, R7 ;  /* 0x87c37b9106177824 */ /* 0x040fe400078e0207 */
[----:B------:R-:W-:-:S04]  /*16c0*/  IMAD.WIDE.U32 R6, R6, 0x114253d5, RZ ;  /* 0x114253d506067825 */ /* 0x000fc800078e00ff */
[----:B------:R-:W-:Y:S01]  /*16d0*/  IMAD.IADD R10, R7, 0x1, R23 ;  /* 0x00000001070a7824 */ /* 0x000fe200078e0217 */
[----:B------:R-:W-:Y:S01]  /*16e0*/  SHF.L.W.U32.HI R7, R17, 0x1b, R30 ;  /* 0x0000001b11077819 */ /* 0x000fe20000010e1e */
[----:B------:R-:W-:Y:S01]  /*16f0*/  IMAD R23, R11, 0x5, RZ ;  /* 0x000000050b177824 */ /* 0x000fe200078e02ff */
[----:B------:R-:W-:-:S03]  /*1700*/  LOP3.LUT R11, R6, R8, RZ, 0x3c, !PT ;  /* 0x00000008060b7212 */ /* 0x000fc600078e3cff */
[----:B------:R-:W-:Y:S01]  /*1710*/  IMAD.IADD R23, R9, 0x1, R23 ;  /* 0x0000000109177824 */ /* 0x000fe200078e0217 */
[----:B------:R-:W-:Y:S01]  /*1720*/  IADD3 R9, P1, PT, R7, R8, RZ ;  /* 0x0000000807097210 */ /* 0x000fe20007f3e0ff */
[----:B----4-:R-:W-:Y:S01]  /*1730*/  IMAD R7, R13, 0x114253d5, RZ ;  /* 0x114253d50d077824 */ /* 0x010fe200078e02ff */
[----:B------:R-:W-:-:S03]  /*1740*/  SHF.L.W.U32.HI R8, R30, 0x1b, R17 ;  /* 0x0000001b1e087819 */ /* 0x000fc60000010e11 */
[----:B------:R-:W-:Y:S01]  /*1750*/  IMAD R17, R12, -0x783c846f, R7 ;  /* 0x87c37b910c117824 */ /* 0x000fe200078e0207 */
[-C--:B------:R-:W-:Y:S01]  /*1760*/  IADD3.X R8, PT, PT, R8, R23.reuse, RZ, P1, !PT ;  /* 0x0000001708087210 */ /* 0x080fe20000ffe4ff */
[----:B------:R-:W-:Y:S01]  /*1770*/  IMAD.WIDE.U32 R6, R12, 0x114253d5, RZ ;  /* 0x114253d50c067825 */ /* 0x000fe200078e00ff */
[----:B------:R-:W-:-:S03]  /*1780*/  LOP3.LUT R6, R10, R23, RZ, 0x3c, !PT ;  /* 0x000000170a067212 */ /* 0x000fc600078e3cff */
[----:B------:R-:W-:Y:S01]  /*1790*/  IMAD.IADD R17, R7, 0x1, R17 ;  /* 0x0000000107117824 */ /* 0x000fe200078e0211 */
[----:B------:R-:W-:Y:S01]  /*17a0*/  SHF.L.W.U32.HI R10, R11, 0x1f, R6 ;  /* 0x0000001f0b0a7819 */ /* 0x000fe20000010e06 */
[----:B------:R-:W-:Y:S01]  /*17b0*/  IMAD.U32 R7, R13, -0x80000000, RZ ;  /* 0x800000000d077824 */ /* 0x000fe200078e00ff */
[----:B------:R-:W-:Y:S01]  /*17c0*/  SHF.L.W.U32.HI R11, R6, 0x1f, R11 ;  /* 0x0000001f060b7819 */ /* 0x000fe20000010e0b */
[----:B------:R-:W-:Y:S01]  /*17d0*/  IMAD R23, R15, 0x2745937f, RZ ;  /* 0x2745937f0f177824 */ /* 0x000fe200078e02ff */
[----:B------:R-:W-:Y:S01]  /*17e0*/  SHF.R.U32.HI R17, RZ, 0x1, R17 ;  /* 0x00000001ff117819 */ /* 0x000fe20000011611 */
[C---:B------:R-:W-:Y:S02]  /*17f0*/  IMAD R15, R12.reuse, -0x775ed616, R7 ;  /* 0x88a129ea0c0f7824 */ /* 0x040fe400078e0207 */
[----:B------:R-:W-:-:S04]  /*1800*/  IMAD.WIDE.U32 R12, R12, -0x80000000, RZ ;  /* 0x800000000c0c7825 */ /* 0x000fc800078e00ff */
[C---:B------:R-:W-:Y:S01]  /*1810*/  IMAD R25, R14.reuse, 0x4cf5ad43, R23 ;  /* 0x4cf5ad430e197824 */ /* 0x040fe200078e0217 */
[----:B------:R-:W-:Y:S01]  /*1820*/  IADD3 R23, PT, PT, R13, R15, RZ ;  /* 0x0000000f0d177210 */ /* 0x000fe20007ffe0ff */
[----:B------:R-:W-:Y:S01]  /*1830*/  IMAD.WIDE.U32 R6, R14, 0x2745937f, RZ ;  /* 0x2745937f0e067825 */ /* 0x000fe200078e00ff */
[----:B------:R-:W-:-:S03]  /*1840*/  LOP3.LUT R12, R17, R12, RZ, 0xfc, !PT ;  /* 0x0000000c110c7212 */ /* 0x000fc600078efcff */
[----:B------:R-:W-:Y:S02]  /*1850*/  IMAD.IADD R15, R7, 0x1, R25 ;  /* 0x00000001070f7824 */ /* 0x000fe400078e0219 */
[----:B------:R-:W-:Y:S02]  /*1860*/  IMAD R23, R23, 0x2745937f, RZ ;  /* 0x2745937f17177824 */ /* 0x000fe400078e02ff */
[----:B------:R-:W-:Y:S01]  /*1870*/  IMAD R17, R8, 0x5, RZ ;  /* 0x0000000508117824 */ /* 0x000fe200078e02ff */
[----:B------:R-:W-:Y:S01]  /*1880*/  SHF.R.U64 R13, R6, 0x1f, R15 ;  /* 0x0000001f060d7819 */ /* 0x000fe2000000120f */
[----:B------:R-:W-:Y:S01]  /*1890*/  IMAD.WIDE.U32 R6, R9, 0x5, R4 ;  /* 0x0000000509067825 */ /* 0x000fe200078e0004 */
[----:B------:R-:W-:-:S03]  /*18a0*/  SHF.R.U32.HI R15, RZ, 0x1f, R15 ;  /* 0x0000001fff0f7819 */ /* 0x000fc6000001160f */
[C---:B------:R-:W-:Y:S02]  /*18b0*/  IMAD R23, R12.reuse, 0x4cf5ad43, R23 ;  /* 0x4cf5ad430c177824 */ /* 0x040fe400078e0217 */
[----:B------:R-:W-:-:S04]  /*18c0*/  IMAD.WIDE.U32 R8, R12, 0x2745937f, RZ ;  /* 0x2745937f0c087825 */ /* 0x000fc800078e00ff */
[----:B------:R-:W-:Y:S01]  /*18d0*/  IMAD R14, R14, 0x4e8b26fe, RZ ;  /* 0x4e8b26fe0e0e7824 */ /* 0x000fe200078e02ff */
[-C--:B------:R-:W-:Y:S01]  /*18e0*/  LOP3.LUT R8, R8, R6.reuse, RZ, 0x3c, !PT ;  /* 0x0000000608087212 */ /* 0x080fe200078e3cff */
[----:B------:R-:W-:Y:S01]  /*18f0*/  IMAD.IADD R12, R7, 0x1, R17 ;  /* 0x00000001070c7824 */ /* 0x000fe200078e0211 */
[----:B------:R-:W-:Y:S02]  /*1900*/  IADD3 R7, P1, PT, R11, R6, RZ ;  /* 0x000000060b077210 */ /* 0x000fe40007f3e0ff */
[----:B------:R-:W-:Y:S02]  /*1910*/  IADD3 R11, PT, PT, R9, R23, RZ ;  /* 0x00000017090b7210 */ /* 0x000fe40007ffe0ff */
[----:B------:R-:W-:Y:S01]  /*1920*/  LOP3.LUT R14, R15, R14, RZ, 0xfc, !PT ;  /* 0x0000000e0f0e7212 */ /* 0x000fe200078efcff */
[----:B------:R-:W-:Y:S01]  /*1930*/  IMAD.X R10, R10, 0x1, R12, P1 ;  /* 0x000000010a0a7824 */ /* 0x000fe200008e060c */
[----:B------:R-:W-:Y:S01]  /*1940*/  LOP3.LUT R11, R11, R12, RZ, 0x3c, !PT ;  /* 0x0000000c0b0b7212 */ /* 0x000fe200078e3cff */
[----:B------:R-:W-:-:S04]  /*1950*/  IMAD.WIDE.U32 R6, R7, 0x5, R26 ;  /* 0x0000000507067825 */ /* 0x000fc800078e001a */
[----:B------:R-:W-:Y:S02]  /*1960*/  IMAD R14, R14, 0x114253d5, RZ ;  /* 0x114253d50e0e7824 */ /* 0x000fe400078e02ff */
[----:B------:R-:W-:Y:S01]  /*1970*/  IMAD R15, R10, 0x5, RZ ;  /* 0x000000050a0f7824 */ /* 0x000fe200078e02ff */
[----:B------:R-:W-:Y:S01]  /*1980*/  SHF.L.W.U32.HI R10, R8, 0x1b, R11 ;  /* 0x0000001b080a7819 */ /* 0x000fe20000010e0b */
[----:B------:R-:W-:Y:S01]  /*1990*/  IMAD R17, R13, -0x783c846f, R14 ;  /* 0x87c37b910d117824 */ /* 0x000fe200078e020e */
[----:B------:R-:W-:Y:S01]  /*19a0*/  SHF.L.W.U32.HI R11, R11, 0x1b, R8 ;  /* 0x0000001b0b0b7819 */ /* 0x000fe20000010e08 */
[----:B------:R-:W-:-:S03]  /*19b0*/  IMAD.WIDE.U32 R8, R13, 0x114253d5, RZ ;  /* 0x114253d50d087825 */ /* 0x000fc600078e00ff */
[-C--:B------:R-:W-:Y:S01]  /*19c0*/  IADD3 R11, P1, PT, R11, R6.reuse, RZ ;  /* 0x000000060b0b7210 */ /* 0x080fe20007f3e0ff */
[----:B------:R-:W-:Y:S01]  /*19d0*/  IMAD.IADD R12, R7, 0x1, R15 ;  /* 0x00000001070c7824 */ /* 0x000fe200078e020f */
[----:B------:R-:W-:Y:S02]  /*19e0*/  IADD3 R9, PT, PT, R9, R17, RZ ;  /* 0x0000001109097210 */ /* 0x000fe40007ffe0ff */
[----:B------:R-:W-:Y:S01]  /*19f0*/  LOP3.LUT R7, R8, R6, RZ, 0x3c, !PT ;  /* 0x0000000608077212 */ /* 0x000fe200078e3cff */
[----:B------:R-:W-:Y:S01]  /*1a00*/  IMAD.X R10, R10, 0x1, R12, P1 ;  /* 0x000000010a0a7824 */ /* 0x000fe200008e060c */
[----:B------:R-:W-:Y:S01]  /*1a10*/  LOP3.LUT R6, R9, R12, RZ, 0x3c, !PT ;  /* 0x0000000c09067212 */ /* 0x000fe200078e3cff */
[----:B------:R-:W-:-:S03]  /*1a20*/  IMAD.WIDE.U32 R4, R11, 0x5, R4 ;  /* 0x000000050b047825 */ /* 0x000fc600078e0004 */
[----:B------:R-:W-:Y:S01]  /*1a30*/  SHF.L.W.U32.HI R9, R6, 0x1f, R7 ;  /* 0x0000001f06097819 */ /* 0x000fe20000010e07 */
[----:B------:R-:W-:Y:S01]  /*1a40*/  IMAD R11, R10, 0x5, RZ ;  /* 0x000000050a0b7824 */ /* 0x000fe200078e02ff */
[----:B------:R-:W-:Y:S01]  /*1a50*/  SHF.L.W.U32.HI R7, R7, 0x1f, R6 ;  /* 0x0000001f07077819 */ /* 0x000fe20000010e06 */
[----:B------:R-:W-:Y:S01]  /*1a60*/  IMAD.MOV.U32 R13, RZ, RZ, R4 ;  /* 0x000000ffff0d7224 */ /* 0x000fe200078e0004 */
[----:B------:R-:W-:Y:S01]  /*1a70*/  IADD3 R9, P1, PT, R9, R4, RZ ;  /* 0x0000000409097210 */ /* 0x000fe20007f3e0ff */
[----:B------:R-:W-:-:S04]  /*1a80*/  IMAD.IADD R12, R5, 0x1, R11 ;  /* 0x00000001050c7824 */ /* 0x000fc800078e020b */
[----:B------:R-:W-:Y:S01]  /*1a90*/  IMAD.X R7, R7, 0x1, R12, P1 ;  /* 0x0000000107077824 */ /* 0x000fe200008e060c */
[----:B------:R-:W-:Y:S01]  /*1aa0*/  ISETP.NE.AND P1, PT, R22, RZ, PT ;  /* 0x000000ff1600720c */ /* 0x000fe20003f25270 */
[----:B------:R-:W-:-:S04]  /*1ab0*/  IMAD.WIDE.U32 R14, R9, 0x5, R26 ;  /* 0x00000005090e7825 */ /* 0x000fc800078e001a */
[----:B------:R-:W-:-:S05]  /*1ac0*/  IMAD R7, R7, 0x5, RZ ;  /* 0x0000000507077824 */ /* 0x000fca00078e02ff */
[----:B------:R-:W-:-:S03]  /*1ad0*/  IADD3 R17, PT, PT, R15, R7, RZ ;  /* 0x000000070f117210 */ /* 0x000fc60007ffe0ff */
[----:B------:R-:W-:Y:S05]  /*1ae0*/  @P1 BRA `(.L_x_32) ;  /* 0xfffffff4000c1947 */ /* 0x000fea000383ffff */
.L_x_31:
[----:B------:R-:W-:Y:S05]  /*1af0*/  BSYNC.RECONVERGENT B1 ;  /* 0x0000000000017941 */ /* 0x000fea0003800200 */
.L_x_30:
[----:B------:R-:W-:Y:S05]  /*1b00*/  @!P0 BRA `(.L_x_29) ;  /* 0x0000000800788947 */ /* 0x000fea0003800000 */
[----:B------:R-:W-:Y:S01]  /*1b10*/  ISETP.NE.AND P1, PT, R21, 0x1, PT ;  /* 0x000000011500780c */ /* 0x000fe20003f25270 */
[----:B------:R-:W-:Y:S01]  /*1b20*/  BSSY.RECONVERGENT B1, `(.L_x_33) ;  /* 0x0000067000017945 */ /* 0x000fe20003800200 */
[----:B------:R-:W-:-:S04]  /*1b30*/  LOP3.LUT R20, R20, 0x1, RZ, 0xc0, !PT ;  /* 0x0000000114147812 */ /* 0x000fc800078ec0ff */
[----:B------:R-:W-:-:S07]  /*1b40*/  ISETP.NE.U32.AND P0, PT, R20, 0x1, PT ;  /* 0x000000011400780c */ /* 0x000fce0003f05070 */
[----:B------:R-:W-:Y:S06]  /*1b50*/  @!P1 BRA `(.L_x_34) ;  /* 0x00000004008c9947 */ /* 0x000fec0003800000 */
[----:B------:R-:W-:-:S05]  /*1b60*/  IMAD.SHL.U32 R15, R18, 0x2, RZ ;  /* 0x00000002120f7824 */ /* 0x000fca00078e00ff */
[----:B------:R-:W-:-:S05]  /*1b70*/  LEA R19, R15, R0, 0x3 ;  /* 0x000000000f137211 */ /* 0x000fca00078e18ff */
[----:B0-----:R-:W2:Y:S04]  /*1b80*/  LDL.128 R4, [R19] ;  /* 0x0000000013047983 */ /* 0x001ea80000100c00 */
[----:B------:R0:W3:Y:S01]  /*1b90*/  LDL.128 R8, [R19+0x10] ;  /* 0x0000100013087983 */ /* 0x0000e20000100c00 */
[----:B------:R-:W-:Y:S01]  /*1ba0*/  IADD3 R18, PT, PT, R15, 0x2, -R18 ;  /* 0x000000020f127810 */ /* 0x000fe20007ffe812 */
[----:B--2---:R-:W-:Y:S02]  /*1bb0*/  IMAD R23, R5, 0x114253d5, RZ ;  /* 0x114253d505177824 */ /* 0x004fe400078e02ff */
[----:B------:R-:W-:-:S04]  /*1bc0*/  IMAD.WIDE.U32 R20, R4, 0x114253d5, RZ ;  /* 0x114253d504147825 */ /* 0x000fc800078e00ff */
[C---:B------:R-:W-:Y:S02]  /*1bd0*/  IMAD R23, R4.reuse, -0x783c846f, R23 ;  /* 0x87c37b9104177824 */ /* 0x040fe400078e0217 */
[----:B------:R-:W-:Y:S02]  /*1be0*/  IMAD.U32 R5, R5, -0x80000000, RZ ;  /* 0x8000000005057824 */ /* 0x000fe400078e00ff */
[----:B------:R-:W-:Y:S02]  /*1bf0*/  IMAD.IADD R22, R21, 0x1, R23 ;  /* 0x0000000115167824 */ /* 0x000fe400078e0217 */
[----:B------:R-:W-:Y:S02]  /*1c00*/  IMAD R7, R7, 0x2745937f, RZ ;  /* 0x2745937f07077824 */ /* 0x000fe400078e02ff */
[C---:B------:R-:W-:Y:S02]  /*1c10*/  IMAD R23, R4.reuse, -0x775ed616, R5 ;  /* 0x88a129ea04177824 */ /* 0x040fe400078e0205 */
[----:B------:R-:W-:-:S04]  /*1c20*/  IMAD.WIDE.U32 R4, R4, -0x80000000, RZ ;  /* 0x8000000004047825 */ /* 0x000fc800078e00ff */
[C---:B------:R-:W-:Y:S01]  /*1c30*/  IMAD R25, R6.reuse, 0x4cf5ad43, R7 ;  /* 0x4cf5ad4306197824 */ /* 0x040fe200078e0207 */
[----:B------:R-:W-:Y:S01]  /*1c40*/  SHF.R.U32.HI R7, RZ, 0x1, R22 ;  /* 0x00000001ff077819 */ /* 0x000fe20000011616 */
[C---:B------:R-:W-:Y:S01]  /*1c50*/  IMAD.WIDE.U32 R20, R6.reuse, 0x2745937f, RZ ;  /* 0x2745937f06147825 */ /* 0x040fe200078e00ff */
[----:B------:R-:W-:Y:S02]  /*1c60*/  IADD3 R5, PT, PT, R5, R23, RZ ;  /* 0x0000001705057210 */ /* 0x000fe40007ffe0ff */
[----:B------:R-:W-:Y:S01]  /*1c70*/  LOP3.LUT R4, R7, R4, RZ, 0xfc, !PT ;  /* 0x0000000407047212 */ /* 0x000fe200078efcff */
[----:B------:R-:W-:Y:S02]  /*1c80*/  IMAD.IADD R7, R21, 0x1, R25 ;  /* 0x0000000115077824 */ /* 0x000fe400078e0219 */
[----:B------:R-:W-:Y:S02]  /*1c90*/  IMAD R5, R5, 0x2745937f, RZ ;  /* 0x2745937f05057824 */ /* 0x000fe400078e02ff */
[----:B------:R-:W-:Y:S01]  /*1ca0*/  IMAD R21, R6, 0x4e8b26fe, RZ ;  /* 0x4e8b26fe06157824 */ /* 0x000fe200078e02ff */
[----:B------:R-:W-:Y:S01]  /*1cb0*/  SHF.R.U32.HI R6, RZ, 0x1f, R7 ;  /* 0x0000001fff067819 */ /* 0x000fe20000011607 */
[----:B0-----:R-:W-:Y:S01]  /*1cc0*/  IMAD R19, R4, 0x4cf5ad43, R5 ;  /* 0x4cf5ad4304137824 */ /* 0x001fe200078e0205 */
[----:B------:R-:W-:Y:S01]  /*1cd0*/  SHF.R.U64 R20, R20, 0x1f, R7 ;  /* 0x0000001f14147819 */ /* 0x000fe20000001207 */
[----:B------:R-:W-:Y:S01]  /*1ce0*/  IMAD.WIDE.U32 R4, R4, 0x2745937f, RZ ;  /* 0x2745937f04047825 */ /* 0x000fe200078e00ff */
[----:B------:R-:W-:-:S03]  /*1cf0*/  LOP3.LUT R6, R6, R21, RZ, 0xfc, !PT ;  /* 0x0000001506067212 */ /* 0x000fc600078efcff */
[----:B------:R-:W-:Y:S02]  /*1d00*/  IMAD.IADD R7, R5, 0x1, R19 ;  /* 0x0000000105077824 */ /* 0x000fe400078e0213 */
[----:B------:R-:W-:Y:S01]  /*1d10*/  IMAD R19, R6, 0x114253d5, RZ ;  /* 0x114253d506137824 */ /* 0x000fe200078e02ff */
[----:B------:R-:W-:Y:S01]  /*1d20*/  LOP3.LUT R6, R4, R13, RZ, 0x3c, !PT ;  /* 0x0000000d04067212 */ /* 0x000fe200078e3cff */
[----:B------:R-:W-:Y:S01]  /*1d30*/  IMAD.WIDE.U32 R4, R20, 0x114253d5, RZ ;  /* 0x114253d514047825 */ /* 0x000fe200078e00ff */
[----:B------:R-:W-:-:S03]  /*1d40*/  LOP3.LUT R7, R7, R12, RZ, 0x3c, !PT ;  /* 0x0000000c07077212 */ /* 0x000fc600078e3cff */
[----:B------:R-:W-:Y:S01]  /*1d50*/  IMAD R21, R20, -0x783c846f, R19 ;  /* 0x87c37b9114157824 */ /* 0x000fe200078e0213 */
[----:B------:R-:W-:Y:S01]  /*1d60*/  SHF.L.W.U32.HI R19, R7, 0x1b, R6 ;  /* 0x0000001b07137819 */ /* 0x000fe20000010e06 */
[----:B---3--:R-:W-:Y:S01]  /*1d70*/  IMAD R11, R11, 0x2745937f, RZ ;  /* 0x2745937f0b0b7824 */ /* 0x008fe200078e02ff */
[-C--:B------:R-:W-:Y:S02]  /*1d80*/  LOP3.LUT R13, R4, R14.reuse, RZ, 0x3c, !PT ;  /* 0x0000000e040d7212 */ /* 0x080fe400078e3cff */
[----:B------:R-:W-:Y:S01]  /*1d90*/  IADD3 R4, PT, PT, R5, R21, RZ ;  /* 0x0000001505047210 */ /* 0x000fe20007ffe0ff */
[----:B------:R-:W-:Y:S01]  /*1da0*/  IMAD R23, R10, 0x4cf5ad43, R11 ;  /* 0x4cf5ad430a177824 */ /* 0x000fe200078e020b */
[----:B------:R-:W-:Y:S01]  /*1db0*/  SHF.L.W.U32.HI R6, R6, 0x1b, R7 ;  /* 0x0000001b06067819 */ /* 0x000fe20000010e07 */
[----:B------:R-:W-:Y:S01]  /*1dc0*/  IMAD R7, R9, 0x114253d5, RZ ;  /* 0x114253d509077824 */ /* 0x000fe200078e02ff */
[----:B------:R-:W-:Y:S01]  /*1dd0*/  IADD3 R19, P1, PT, R19, R14, RZ ;  /* 0x0000000e13137210 */ /* 0x000fe20007f3e0ff */
[----:B------:R-:W-:Y:S01]  /*1de0*/  IMAD.U32 R9, R9, -0x80000000, RZ ;  /* 0x8000000009097824 */ /* 0x000fe200078e00ff */
[-C--:B------:R-:W-:Y:S01]  /*1df0*/  LOP3.LUT R14, R4, R17.reuse, RZ, 0x3c, !PT ;  /* 0x00000011040e7212 */ /* 0x080fe200078e3cff */
[----:B------:R-:W-:Y:S01]  /*1e00*/  IMAD.WIDE.U32 R4, R8, 0x114253d5, RZ ;  /* 0x114253d508047825 */ /* 0x000fe200078e00ff */
[----:B------:R-:W-:-:S02]  /*1e10*/  IADD3.X R11, PT, PT, R6, R17, RZ, P1, !PT ;  /* 0x00000011060b7210 */ /* 0x000fc40000ffe4ff */
[----:B------:R-:W-:Y:S01]  /*1e20*/  SHF.L.W.U32.HI R12, R13, 0x1f, R14 ;  /* 0x0000001f0d0c7819 */ /* 0x000fe20000010e0e */
[----:B------:R-:W-:Y:S01]  /*1e30*/  IMAD R7, R8, -0x783c846f, R7 ;  /* 0x87c37b9108077824 */ /* 0x000fe200078e0207 */
[----:B------:R-:W-:Y:S01]  /*1e40*/  SHF.L.W.U32.HI R13, R14, 0x1f, R13 ;  /* 0x0000001f0e0d7819 */ /* 0x000fe20000010e0d */
[C---:B------:R-:W-:Y:S02]  /*1e50*/  IMAD R21, R8.reuse, -0x775ed616, R9 ;  /* 0x88a129ea08157824 */ /* 0x040fe400078e0209 */
[----:B------:R-:W-:-:S04]  /*1e60*/  IMAD.WIDE.U32 R8, R8, -0x80000000, RZ ;  /* 0x8000000008087825 */ /* 0x000fc800078e00ff */
[----:B------:R-:W-:Y:S02]  /*1e70*/  IMAD.IADD R7, R5, 0x1, R7 ;  /* 0x0000000105077824 */ /* 0x000fe400078e0207 */
[----:B------:R-:W-:-:S04]  /*1e80*/  IMAD.WIDE.U32 R4, R10, 0x2745937f, RZ ;  /* 0x2745937f0a047825 */ /* 0x000fc800078e00ff */
[----:B------:R-:W-:Y:S01]  /*1e90*/  IMAD.IADD R14, R9, 0x1, R21 ;  /* 0x00000001090e7824 */ /* 0x000fe200078e0215 */
[----:B------:R-:W-:Y:S01]  /*1ea0*/  SHF.R.U32.HI R9, RZ, 0x1, R7 ;  /* 0x00000001ff097819 */ /* 0x000fe20000011607 */
[----:B------:R-:W-:Y:S01]  /*1eb0*/  IMAD.IADD R17, R5, 0x1, R23 ;  /* 0x0000000105117824 */ /* 0x000fe200078e0217 */
[----:B------:R-:W-:Y:S01]  /*1ec0*/  MOV R7, 0x0 ;  /* 0x0000000000077802 */ /* 0x000fe20000000f00 */
[----:B------:R-:W-:Y:S02]  /*1ed0*/  IMAD.MOV.U32 R6, RZ, RZ, 0x52dce729 ;  /* 0x52dce729ff067424 */ /* 0x000fe400078e00ff */
[----:B------:R-:W-:Y:S01]  /*1ee0*/  IMAD R5, R10, 0x4e8b26fe, RZ ;  /* 0x4e8b26fe0a057824 */ /* 0x000fe200078e02ff */
[----:B------:R-:W-:Y:S01]  /*1ef0*/  LOP3.LUT R10, R9, R8, RZ, 0xfc, !PT ;  /* 0x00000008090a7212 */ /* 0x000fe200078efcff */
[----:B------:R-:W-:Y:S01]  /*1f00*/  IMAD R21, R14, 0x2745937f, RZ ;  /* 0x2745937f0e157824 */ /* 0x000fe200078e02ff */
[----:B------:R-:W-:Y:S01]  /*1f10*/  SHF.R.U32.HI R20, RZ, 0x1f, R17 ;  /* 0x0000001fff147819 */ /* 0x000fe20000011611 */
[----:B------:R-:W-:Y:S01]  /*1f20*/  IMAD.WIDE.U32 R8, R19, 0x5, R6 ;  /* 0x0000000513087825 */ /* 0x000fe200078e0006 */
[----:B------:R-:W-:-:S03]  /*1f30*/  SHF.R.U64 R14, R4, 0x1f, R17 ;  /* 0x0000001f040e7819 */ /* 0x000fc60000001211 */
[----:B------:R-:W-:Y:S01]  /*1f40*/  IMAD R19, R11, 0x5, RZ ;  /* 0x000000050b137824 */ /* 0x000fe200078e02ff */
[----:B------:R-:W-:Y:S01]  /*1f50*/  IADD3 R17, P1, PT, R13, R8, RZ ;  /* 0x000000080d117210 */ /* 0x000fe20007f3e0ff */
[C---:B------:R-:W-:Y:S02]  /*1f60*/  IMAD R21, R10.reuse, 0x4cf5ad43, R21 ;  /* 0x4cf5ad430a157824 */ /* 0x040fe400078e0215 */
[----:B------:R-:W-:-:S04]  /*1f70*/  IMAD.WIDE.U32 R10, R10, 0x2745937f, RZ ;  /* 0x2745937f0a0a7825 */ /* 0x000fc800078e00ff */
[----:B------:R-:W-:Y:S01]  /*1f80*/  IMAD.IADD R19, R9, 0x1, R19 ;  /* 0x0000000109137824 */ /* 0x000fe200078e0213 */
[----:B------:R-:W-:Y:S01]  /*1f90*/  LOP3.LUT R9, R20, R5, RZ, 0xfc, !PT ;  /* 0x0000000514097212 */ /* 0x000fe200078efcff */
[----:B------:R-:W-:Y:S01]  /*1fa0*/  IMAD.MOV.U32 R4, RZ, RZ, 0x38495ab5 ;  /* 0x38495ab5ff047424 */ /* 0x000fe200078e00ff */
[----:B------:R-:W-:Y:S01]  /*1fb0*/  IADD3 R13, PT, PT, R11, R21, RZ ;  /* 0x000000150b0d7210 */ /* 0x000fe20007ffe0ff */
[----:B------:R-:W-:Y:S01]  /*1fc0*/  IMAD.MOV.U32 R5, RZ, RZ, 0x0 ;  /* 0x00000000ff057424 */ /* 0x000fe200078e00ff */
[-C--:B------:R-:W-:Y:S01]  /*1fd0*/  IADD3.X R12, PT, PT, R12, R19.reuse, RZ, P1, !PT ;  /* 0x000000130c0c7210 */ /* 0x080fe20000ffe4ff */
[----:B------:R-:W-:Y:S01]  /*1fe0*/  IMAD R11, R9, 0x114253d5, RZ ;  /* 0x114253d5090b7824 */ /* 0x000fe200078e02ff */
[----:B------:R-:W-:Y:S01]  /*1ff0*/  LOP3.LUT R10, R10, R8, RZ, 0x3c, !PT ;  /* 0x000000080a0a7212 */ /* 0x000fe200078e3cff */
[----:B------:R-:W-:Y:S01]  /*2000*/  IMAD.WIDE.U32 R8, R17, 0x5, R4 ;  /* 0x0000000511087825 */ /* 0x000fe200078e0004 */
[----:B------:R-:W-:-:S03]  /*2010*/  LOP3.LUT R13, R13, R19, RZ, 0x3c, !PT ;  /* 0x000000130d0d7212 */ /* 0x000fc600078e3cff */
[----:B------:R-:W-:Y:S01]  /*2020*/  IMAD R17, R12, 0x5, RZ ;  /* 0x000000050c117824 */ /* 0x000fe200078e02ff */
[----:B------:R-:W-:Y:S01]  /*2030*/  SHF.L.W.U32.HI R12, R10, 0x1b, R13 ;  /* 0x0000001b0a0c7819 */ /* 0x000fe20000010e0d */
[C---:B------:R-:W-:Y:S01]  /*2040*/  IMAD R19, R14.reuse, -0x783c846f, R11 ;  /* 0x87c37b910e137824 */ /* 0x040fe200078e020b */
[----:B------:R-:W-:Y:S01]  /*2050*/  SHF.L.W.U32.HI R13, R13, 0x1b, R10 ;  /* 0x0000001b0d0d7819 */ /* 0x000fe20000010e0a */
[----:B------:R-:W-:-:S03]  /*2060*/  IMAD.WIDE.U32 R10, R14, 0x114253d5, RZ ;  /* 0x114253d50e0a7825 */ /* 0x000fc600078e00ff */
[-C--:B------:R-:W-:Y:S01]  /*2070*/  IADD3 R13, P1, PT, R13, R8.reuse, RZ ;  /* 0x000000080d0d7210 */ /* 0x080fe20007f3e0ff */
[----:B------:R-:W-:Y:S01]  /*2080*/  IMAD.IADD R14, R9, 0x1, R17 ;  /* 0x00000001090e7824 */ /* 0x000fe200078e0211 */
[----:B------:R-:W-:Y:S01]  /*2090*/  LOP3.LUT R9, R10, R8, RZ, 0x3c, !PT ;  /* 0x000000080a097212 */ /* 0x000fe200078e3cff */
[----:B------:R-:W-:Y:S02]  /*20a0*/  IMAD.IADD R11, R11, 0x1, R19 ;  /* 0x000000010b0b7824 */ /* 0x000fe400078e0213 */
[----:B------:R-:W-:Y:S01]  /*20b0*/  IMAD.WIDE.U32 R6, R13, 0x5, R6 ;  /* 0x000000050d067825 */ /* 0x000fe200078e0006 */
[-C--:B------:R-:W-:Y:S02]  /*20c0*/  IADD3.X R12, PT, PT, R12, R14.reuse, RZ, P1, !PT ;  /* 0x0000000e0c0c7210 */ /* 0x080fe40000ffe4ff */
[----:B------:R-:W-:-:S03]  /*20d0*/  LOP3.LUT R8, R11, R14, RZ, 0x3c, !PT ;  /* 0x0000000e0b087212 */ /* 0x000fc600078e3cff */
[----:B------:R-:W-:Y:S01]  /*20e0*/  IMAD R13, R12, 0x5, RZ ;  /* 0x000000050c0d7824 */ /* 0x000fe200078e02ff */
[----:B------:R-:W-:Y:S02]  /*20f0*/  SHF.L.W.U32.HI R11, R8, 0x1f, R9 ;  /* 0x0000001f080b7819 */ /* 0x000fe40000010e09 */
[----:B------:R-:W-:Y:S01]  /*2100*/  SHF.L.W.U32.HI R9, R9, 0x1f, R8 ;  /* 0x0000001f09097819 */ /* 0x000fe20000010e08 */
[----:B------:R-:W-:Y:S01]  /*2110*/  IMAD.IADD R12, R7, 0x1, R13 ;  /* 0x00000001070c7824 */ /* 0x000fe200078e020d */
[-C--:B------:R-:W-:Y:S02]  /*2120*/  IADD3 R11, P1, PT, R11, R6.reuse, RZ ;  /* 0x000000060b0b7210 */ /* 0x080fe40007f3e0ff */
[----:B------:R-:W-:-:S03]  /*2130*/  MOV R13, R6 ;  /* 0x00000006000d7202 */ /* 0x000fc60000000f00 */
[----:B------:R-:W-:Y:S02]  /*2140*/  IMAD.X R9, R9, 0x1, R12, P1 ;  /* 0x0000000109097824 */ /* 0x000fe400008e060c */
[----:B------:R-:W-:-:S04]  /*2150*/  IMAD.WIDE.U32 R4, R11, 0x5, R4 ;  /* 0x000000050b047825 */ /* 0x000fc800078e0004 */
[----:B------:R-:W-:Y:S02]  /*2160*/  IMAD R9, R9, 0x5, RZ ;  /* 0x0000000509097824 */ /* 0x000fe400078e02ff */
[----:B------:R-:W-:Y:S02]  /*2170*/  IMAD.MOV.U32 R14, RZ, RZ, R4 ;  /* 0x000000ffff0e7224 */ /* 0x000fe400078e0004 */
[----:B------:R-:W-:-:S07]  /*2180*/  IMAD.IADD R17, R5, 0x1, R9 ;  /* 0x0000000105117824 */ /* 0x000fce00078e0209 */
.L_x_34:
[----:B------:R-:W-:Y:S05]  /*2190*/  BSYNC.RECONVERGENT B1 ;  /* 0x0000000000017941 */ /* 0x000fea0003800200 */
.L_x_33:
[----:B------:R-:W-:Y:S05]  /*21a0*/  @P0 BRA `(.L_x_29) ;  /* 0x0000000000d00947 */ /* 0x000fea0003800000 */
[----:B------:R-:W-:-:S05]  /*21b0*/  SHF.L.U32 R5, R18, 0x1, RZ ;  /* 0x0000000112057819 */ /* 0x000fca00000006ff */
[----:B------:R-:W-:-:S06]  /*21c0*/  IMAD R6, R5, 0x8, R0 ;  /* 0x0000000805067824 */ /* 0x000fcc00078e0200 */
[----:B0-----:R-:W2:Y:S02]  /*21d0*/  LDL.128 R4, [R6] ;  /* 0x0000000006047983 */ /* 0x001ea40000100c00 */
[----:B--2---:R-:W-:Y:S02]  /*21e0*/  IMAD R11, R5, 0x114253d5, RZ ;  /* 0x114253d5050b7824 */ /* 0x004fe400078e02ff */
[----:B------:R-:W-:-:S04]  /*21f0*/  IMAD.WIDE.U32 R8, R4, 0x114253d5, RZ ;  /* 0x114253d504087825 */ /* 0x000fc800078e00ff */
[C---:B------:R-:W-:Y:S02]  /*2200*/  IMAD R11, R4.reuse, -0x783c846f, R11 ;  /* 0x87c37b91040b7824 */ /* 0x040fe400078e020b */
[----:B------:R-:W-:Y:S02]  /*2210*/  IMAD.U32 R5, R5, -0x80000000, RZ ;  /* 0x8000000005057824 */ /* 0x000fe400078e00ff */
[----:B------:R-:W-:Y:S01]  /*2220*/  IMAD R19, R7, 0x2745937f, RZ ;  /* 0x2745937f07137824 */ /* 0x000fe200078e02ff */
[----:B------:R-:W-:Y:S01]  /*2230*/  IADD3 R7, PT, PT, R9, R11, RZ ;  /* 0x0000000b09077210 */ /* 0x000fe20007ffe0ff */
[C---:B------:R-:W-:Y:S02]  /*2240*/  IMAD R15, R4.reuse, -0x775ed616, R5 ;  /* 0x88a129ea040f7824 */ /* 0x040fe400078e0205 */
[----:B------:R-:W-:Y:S01]  /*2250*/  IMAD.WIDE.U32 R8, R4, -0x80000000, RZ ;  /* 0x8000000004087825 */ /* 0x000fe200078e00ff */
[----:B------:R-:W-:-:S03]  /*2260*/  SHF.R.U32.HI R7, RZ, 0x1, R7 ;  /* 0x00000001ff077819 */ /* 0x000fc60000011607 */
[----:B------:R-:W-:-:S04]  /*2270*/  IMAD.WIDE.U32 R4, R6, 0x2745937f, RZ ;  /* 0x2745937f06047825 */ /* 0x000fc800078e00ff */
[C---:B------:R-:W-:Y:S02]  /*2280*/  IMAD R19, R6.reuse, 0x4cf5ad43, R19 ;  /* 0x4cf5ad4306137824 */ /* 0x040fe400078e0213 */
[----:B------:R-:W-:Y:S02]  /*2290*/  IMAD.IADD R9, R9, 0x1, R15 ;  /* 0x0000000109097824 */ /* 0x000fe400078e020f */
[----:B------:R-:W-:Y:S02]  /*22a0*/  IMAD.IADD R5, R5, 0x1, R19 ;  /* 0x0000000105057824 */ /* 0x000fe400078e0213 */
[----:B------:R-:W-:Y:S01]  /*22b0*/  IMAD R11, R6, 0x4e8b26fe, RZ ;  /* 0x4e8b26fe060b7824 */ /* 0x000fe200078e02ff */
[----:B------:R-:W-:Y:S01]  /*22c0*/  LOP3.LUT R6, R7, R8, RZ, 0xfc, !PT ;  /* 0x0000000807067212 */ /* 0x000fe200078efcff */
[----:B------:R-:W-:Y:S01]  /*22d0*/  IMAD R9, R9, 0x2745937f, RZ ;  /* 0x2745937f09097824 */ /* 0x000fe200078e02ff */
[--C-:B------:R-:W-:Y:S01]  /*22e0*/  SHF.R.U32.HI R0, RZ, 0x1f, R5.reuse ;  /* 0x0000001fff007819 */ /* 0x100fe20000011605 */
[----:B------:R-:W-:Y:S01]  /*22f0*/  IMAD.MOV.U32 R15, RZ, RZ, 0x0 ;  /* 0x00000000ff0f7424 */ /* 0x000fe200078e00ff */
[----:B------:R-:W-:Y:S01]  /*2300*/  SHF.R.U64 R4, R4, 0x1f, R5 ;  /* 0x0000001f04047819 */ /* 0x000fe20000001205 */
[----:B------:R-:W-:Y:S01]  /*2310*/  IMAD R9, R6, 0x4cf5ad43, R9 ;  /* 0x4cf5ad4306097824 */ /* 0x000fe200078e0209 */
[----:B------:R-:W-:Y:S01]  /*2320*/  LOP3.LUT R0, R0, R11, RZ, 0xfc, !PT ;  /* 0x0000000b00007212 */ /* 0x000fe200078efcff */
[----:B------:R-:W-:-:S04]  /*2330*/  IMAD.WIDE.U32 R6, R6, 0x2745937f, RZ ;  /* 0x2745937f06067825 */ /* 0x000fc800078e00ff */
[----:B------:R-:W-:Y:S01]  /*2340*/  IMAD R5, R0, 0x114253d5, RZ ;  /* 0x114253d500057824 */ /* 0x000fe200078e02ff */
[----:B------:R-:W-:Y:S02]  /*2350*/  IADD3 R9, PT, PT, R7, R9, RZ ;  /* 0x0000000907097210 */ /* 0x000fe40007ffe0ff */
[----:B------:R-:W-:Y:S01]  /*2360*/  LOP3.LUT R0, R6, R13, RZ, 0x3c, !PT ;  /* 0x0000000d06007212 */ /* 0x000fe200078e3cff */
[C---:B------:R-:W-:Y:S01]  /*2370*/  IMAD R11, R4.reuse, -0x783c846f, R5 ;  /* 0x87c37b91040b7824 */ /* 0x040fe200078e0205 */
[----:B------:R-:W-:Y:S01]  /*2380*/  LOP3.LUT R9, R9, R12, RZ, 0x3c, !PT ;  /* 0x0000000c09097212 */ /* 0x000fe200078e3cff */
[----:B------:R-:W-:-:S03]  /*2390*/  IMAD.WIDE.U32 R4, R4, 0x114253d5, RZ ;  /* 0x114253d504047825 */ /* 0x000fc600078e00ff */
[----:B------:R-:W-:Y:S01]  /*23a0*/  SHF.L.W.U32.HI R7, R9, 0x1b, R0 ;  /* 0x0000001b09077819 */ /* 0x000fe20000010e00 */
[----:B------:R-:W-:Y:S02]  /*23b0*/  IMAD.IADD R6, R5, 0x1, R11 ;  /* 0x0000000105067824 */ /* 0x000fe400078e020b */
[----:B------:R-:W-:Y:S01]  /*23c0*/  HFMA2 R5, -RZ, RZ, 0, 0 ;  /* 0x00000000ff057431 */ /* 0x000fe200000001ff */
[----:B------:R-:W-:Y:S02]  /*23d0*/  SHF.L.W.U32.HI R0, R0, 0x1b, R9 ;  /* 0x0000001b00007819 */ /* 0x000fe40000010e09 */
[-C--:B------:R-:W-:Y:S02]  /*23e0*/  IADD3 R11, P0, PT, R7, R14.reuse, RZ ;  /* 0x0000000e070b7210 */ /* 0x080fe40007f1e0ff */
[----:B------:R-:W-:Y:S01]  /*23f0*/  LOP3.LUT R7, R4, R14, RZ, 0x3c, !PT ;  /* 0x0000000e04077212 */ /* 0x000fe200078e3cff */
[----:B------:R-:W-:Y:S01]  /*2400*/  IMAD.MOV.U32 R4, RZ, RZ, 0x52dce729 ;  /* 0x52dce729ff047424 */ /* 0x000fe200078e00ff */
[----:B------:R-:W-:Y:S01]  /*2410*/  LOP3.LUT R6, R6, R17, RZ, 0x3c, !PT ;  /* 0x0000001106067212 */ /* 0x000fe200078e3cff */
[----:B------:R-:W-:Y:S01]  /*2420*/  IMAD.X R0, R0, 0x1, R17, P0 ;  /* 0x0000000100007824 */ /* 0x000fe200000e0611 */
[----:B------:R-:W-:Y:S01]  /*2430*/  MOV R14, 0x38495ab5 ;  /* 0x38495ab5000e7802 */ /* 0x000fe20000000f00 */
[----:B------:R-:W-:Y:S01]  /*2440*/  IMAD.WIDE.U32 R4, R11, 0x5, R4 ;  /* 0x000000050b047825 */ /* 0x000fe200078e0004 */
[----:B------:R-:W-:-:S02]  /*2450*/  SHF.L.W.U32.HI R9, R6, 0x1f, R7 ;  /* 0x0000001f06097819 */ /* 0x000fc40000010e07 */
[----:B------:R-:W-:Y:S01]  /*2460*/  SHF.L.W.U32.HI R7, R7, 0x1f, R6 ;  /* 0x0000001f07077819 */ /* 0x000fe20000010e06 */
[----:B------:R-:W-:Y:S01]  /*2470*/  IMAD R11, R0, 0x5, RZ ;  /* 0x00000005000b7824 */ /* 0x000fe200078e02ff */
[-C--:B------:R-:W-:Y:S02]  /*2480*/  IADD3 R9, P0, PT, R9, R4.reuse, RZ ;  /* 0x0000000409097210 */ /* 0x080fe40007f1e0ff */
[----:B------:R-:W-:Y:S01]  /*2490*/  MOV R13, R4 ;  /* 0x00000004000d7202 */ /* 0x000fe20000000f00 */
[----:B------:R-:W-:Y:S02]  /*24a0*/  IMAD.IADD R12, R5, 0x1, R11 ;  /* 0x00000001050c7824 */ /* 0x000fe400078e020b */
[----:B------:R-:W-:-:S04]  /*24b0*/  IMAD.WIDE.U32 R14, R9, 0x5, R14 ;  /* 0x00000005090e7825 */ /* 0x000fc800078e000e */
[----:B------:R-:W-:-:S04]  /*24c0*/  IMAD.X R7, R7, 0x1, R12, P0 ;  /* 0x0000000107077824 */ /* 0x000fc800000e060c */
[----:B------:R-:W-:-:S04]  /*24d0*/  IMAD R7, R7, 0x5, RZ ;  /* 0x0000000507077824 */ /* 0x000fc800078e02ff */
[----:B------:R-:W-:-:S07]  /*24e0*/  IMAD.IADD R17, R15, 0x1, R7 ;  /* 0x000000010f117824 */ /* 0x000fce00078e0207 */
.L_x_29:
[----:B------:R-:W-:Y:S05]  /*24f0*/  BSYNC.RECONVERGENT B0 ;  /* 0x0000000000007941 */ /* 0x000fea0003800200 */
.L_x_28:
[----:B------:R-:W-:Y:S01]  /*2500*/  LOP3.LUT P0, R6, R16, 0xf, RZ, 0xc0, !PT ;  /* 0x0000000f10067812 */ /* 0x000fe2000780c0ff */
[----:B------:R-:W-:-:S12]  /*2510*/  BSSY.RECONVERGENT B0, `(.L_x_35) ;  /* 0x0000091000007945 */ /* 0x000fd80003800200 */
[----:B------:R-:W-:Y:S05]  /*2520*/  @!P0 BRA `(.L_x_36) ;  /* 0x00000008003c8947 */ /* 0x000fea0003800000 */
[----:B------:R-:W-:Y:S01]  /*2530*/  SHF.R.U32.HI R4, RZ, 0x4, R16 ;  /* 0x00000004ff047819 */ /* 0x000fe20000011610 */
[----:B------:R-:W-:Y:S01]  /*2540*/  BSSY.RECONVERGENT B1, `(.L_x_37) ;  /* 0x000000e000017945 */ /* 0x000fe20003800200 */
[----:B------:R-:W-:Y:S01]  /*2550*/  LOP3.LUT R3, R3, 0xf, RZ, 0xc0, !PT ;  /* 0x0000000f03037812 */ /* 0x000fe200078ec0ff */
[----:B------:R-:W-:Y:S01]  /*2560*/  IMAD.MOV.U32 R0, RZ, RZ, RZ ;  /* 0x000000ffff007224 */ /* 0x000fe200078e00ff */
[----:B------:R-:W-:Y:S02]  /*2570*/  LOP3.LUT R4, R4, 0x7ffffff, RZ, 0xc0, !PT ;  /* 0x07ffffff04047812 */ /* 0x000fe400078ec0ff */
[----:B------:R-:W-:-:S03]  /*2580*/  IADD3 R3, PT, PT, -R3, RZ, RZ ;  /* 0x000000ff03037210 */ /* 0x000fc60007ffe1ff */
[----:B0-----:R-:W-:-:S07]  /*2590*/  IMAD R7, R4, 0x10, R1 ;  /* 0x0000001004077824 */ /* 0x001fce00078e0201 */
.L_x_38:
[----:B0-----:R-:W-:-:S06]  /*25a0*/  IMAD.IADD R4, R7, 0x1, R0 ;  /* 0x0000000107047824 */ /* 0x001fcc00078e0200 */
[----:B------:R-:W2:Y:S01]  /*25b0*/  LDL.U8 R4, [R4] ;  /* 0x0000000004047983 */ /* 0x000ea20000100000 */
[----:B------:R-:W-:Y:S01]  /*25c0*/  IMAD.IADD R5, R1, 0x1, R0 ;  /* 0x0000000101057824 */ /* 0x000fe200078e0200 */
[----:B------:R-:W-:Y:S01]  /*25d0*/  IADD3 R3, PT, PT, R3, 0x1, RZ ;  /* 0x0000000103037810 */ /* 0x000fe20007ffe0ff */
[----:B------:R-:W-:-:S03]  /*25e0*/  VIADD R0, R0, 0x1 ;  /* 0x0000000100007836 */ /* 0x000fc60000000000 */
[----:B------:R-:W-:Y:S01]  /*25f0*/  ISETP.NE.AND P0, PT, R3, RZ, PT ;  /* 0x000000ff0300720c */ /* 0x000fe20003f05270 */
[----:B--2---:R0:W-:-:S12]  /*2600*/  STL.U8 [R5+0xa], R4 ;  /* 0x00000a0405007387 */ /* 0x0041d80000100000 */
[----:B------:R-:W-:Y:S05]  /*2610*/  @P0 BRA `(.L_x_38) ;  /* 0xfffffffc00e00947 */ /* 0x000fea000383ffff */
[----:B------:R-:W-:Y:S05]  /*2620*/  BSYNC.RECONVERGENT B1 ;  /* 0x0000000000017941 */ /* 0x000fea0003800200 */
.L_x_37:
[----:B------:R-:W-:Y:S01]  /*2630*/  ISETP.GT.AND P0, PT, R6, 0x7, PT ;  /* 0x000000070600780c */ /* 0x000fe20003f04270 */
[----:B------:R-:W-:Y:S04]  /*2640*/  BSSY.RECONVERGENT B1, `(.L_x_39) ;  /* 0x000006b000017945 */ /* 0x000fe80003800200 */
[----:B------:R-:W-:Y:S01]  /*2650*/  BSSY.RELIABLE B2, `(.L_x_40) ;  /* 0x0000065000027945 */ /* 0x000fe20003800100 */
[----:B------:R-:W-:Y:S02]  /*2660*/  HFMA2 R0, -RZ, RZ, 0, 0 ;  /* 0x00000000ff007431 */ /* 0x000fe400000001ff */
[----:B------:R-:W-:-:S05]  /*2670*/  IMAD.MOV.U32 R3, RZ, RZ, RZ ;  /* 0x000000ffff037224 */ /* 0x000fca00078e00ff */
[----:B------:R-:W-:Y:S05]  /*2680*/  @P0 BRA `(.L_x_41) ;  /* 0x0000000000400947 */ /* 0x000fea0003800000 */
[----:B------:R-:W-:-:S13]  /*2690*/  ISETP.GT.AND P0, PT, R6, 0x3, PT ;  /* 0x000000030600780c */ /* 0x000fda0003f04270 */
[----:B------:R-:W-:Y:S05]  /*26a0*/  @P0 BRA `(.L_x_42) ;  /* 0x0000000000180947 */ /* 0x000fea0003800000 */
[----:B------:R-:W-:-:S13]  /*26b0*/  ISETP.NE.AND P0, PT, R6, 0x1, PT ;  /* 0x000000010600780c */ /* 0x000fda0003f05270 */
[----:B------:R-:W-:Y:S05]  /*26c0*/  @!P0 BREAK.RELIABLE B2 ;  /* 0x0000000000028942 */ /* 0x000fea0003800100 */
[----:B------:R-:W-:Y:S05]  /*26d0*/  @!P0 BRA `(.L_x_43) ;  /* 0x0000000400848947 */ /* 0x000fea0003800000 */
[----:B------:R-:W-:-:S13]  /*26e0*/  ISETP.NE.AND P0, PT, R6, 0x2, PT ;  /* 0x000000020600780c */ /* 0x000fda0003f05270 */
[----:B------:R-:W-:Y:S05]  /*26f0*/  @!P0 BRA `(.L_x_44) ;  /* 0x0000000400688947 */ /* 0x000fea0003800000 */
[----:B------:R-:W-:Y:S05]  /*2700*/  BRA `(.L_x_45) ;  /* 0x0000000400547947 */ /* 0x000fea0003800000 */
.L_x_42:
[----:B------:R-:W-:-:S13]  /*2710*/  ISETP.GT.AND P0, PT, R6, 0x5, PT ;  /* 0x000000050600780c */ /* 0x000fda0003f04270 */
[----:B------:R-:W-:Y:S05]  /*2720*/  @P0 BRA `(.L_x_46) ;  /* 0x00000000000c0947 */ /* 0x000fea0003800000 */
[----:B------:R-:W-:-:S13]  /*2730*/  ISETP.NE.AND P0, PT, R6, 0x4, PT ;  /* 0x000000040600780c */ /* 0x000fda0003f05270 */
[----:B------:R-:W-:Y:S05]  /*2740*/  @!P0 BRA `(.L_x_47) ;  /* 0x0000000400348947 */ /* 0x000fea0003800000 */
[----:B------:R-:W-:Y:S05]  /*2750*/  BRA `(.L_x_48) ;  /* 0x0000000400287947 */ /* 0x000fea0003800000 */
.L_x_46:
[----:B------:R-:W-:-:S13]  /*2760*/  ISETP.NE.AND P0, PT, R6, 0x6, PT ;  /* 0x000000060600780c */ /* 0x000fda0003f05270 */
[----:B------:R-:W-:Y:S05]  /*2770*/  @!P0 BRA `(.L_x_49) ;  /* 0x0000000400148947 */ /* 0x000fea0003800000 */
[----:B------:R-:W-:Y:S05]  /*2780*/  BRA `(.L_x_50) ;  /* 0x0000000400047947 */ /* 0x000fea0003800000 */
.L_x_41:
[----:B------:R-:W-:Y:S01]  /*2790*/  ISETP.GT.AND P0, PT, R6, 0xb, PT ;  /* 0x0000000b0600780c */ /* 0x000fe20003f04270 */
[----:B------:R-:W-:Y:S04]  /*27a0*/  BSSY.RECONVERGENT B3, `(.L_x_51) ;  /* 0x000003c000037945 */ /* 0x000fe80003800200 */
[----:B------:R-:W-:Y:S08]  /*27b0*/  BSSY.RELIABLE B4, `(.L_x_52) ;  /* 0x000002a000047945 */ /* 0x000ff00003800100 */
[----:B------:R-:W-:Y:S05]  /*27c0*/  @P0 BRA `(.L_x_53) ;  /* 0x0000000000240947 */ /* 0x000fea0003800000 */
[----:B------:R-:W-:-:S13]  /*27d0*/  ISETP.GT.AND P0, PT, R6, 0x9, PT ;  /* 0x000000090600780c */ /* 0x000fda0003f04270 */
[----:B------:R-:W-:Y:S05]  /*27e0*/  @P0 BRA `(.L_x_54) ;  /* 0x0000000000100947 */ /* 0x000fea0003800000 */
[----:B------:R-:W-:-:S13]  /*27f0*/  ISETP.NE.AND P0, PT, R6, 0x8, PT ;  /* 0x000000080600780c */ /* 0x000fda0003f05270 */
[----:B------:R-:W-:Y:S05]  /*2800*/  @!P0 BREAK.RELIABLE B4 ;  /* 0x0000000000048942 */ /* 0x000fea0003800100 */
[----:B------:R-:W-:Y:S05]  /*2810*/  @!P0 BRA `(.L_x_55) ;  /* 0x0000000000d08947 */ /* 0x000fea0003800000 */
[----:B------:R-:W-:Y:S05]  /*2820*/  BRA `(.L_x_56) ;  /* 0x0000000000887947 */ /* 0x000fea0003800000 */
.L_x_54:
[----:B------:R-:W-:-:S13]  /*2830*/  ISETP.NE.AND P0, PT, R6, 0xa, PT ;  /* 0x0000000a0600780c */ /* 0x000fda0003f05270 */
[----:B------:R-:W-:Y:S05]  /*2840*/  @!P0 BRA `(.L_x_57) ;  /* 0x0000000000708947 */ /* 0x000fea0003800000 */
[----:B------:R-:W-:Y:S05]  /*2850*/  BRA `(.L_x_58) ;  /* 0x00000000005c7947 */ /* 0x000fea0003800000 */
.L_x_53:
[----:B------:R-:W-:Y:S01]  /*2860*/  ISETP.GT.AND P0, PT, R6, 0xd, PT ;  /* 0x0000000d0600780c */ /* 0x000fe20003f04270 */
[----:B------:R-:W-:Y:S04]  /*2870*/  BSSY.RECONVERGENT B5, `(.L_x_59) ;  /* 0x0000011000057945 */ /* 0x000fe80003800200 */
[----:B------:R-:W-:Y:S08]  /*2880*/  BSSY.RELIABLE B6, `(.L_x_60) ;  /* 0x000000d000067945 */ /* 0x000ff00003800100 */
[----:B------:R-:W-:Y:S05]  /*2890*/  @P0 BRA `(.L_x_61) ;  /* 0x0000000000100947 */ /* 0x000fea0003800000 */
[----:B------:R-:W-:-:S13]  /*28a0*/  ISETP.NE.AND P0, PT, R6, 0xc, PT ;  /* 0x0000000c0600780c */ /* 0x000fda0003f05270 */
[----:B------:R-:W-:Y:S05]  /*28b0*/  @!P0 BREAK.RELIABLE B6 ;  /* 0x0000000000068942 */ /* 0x000fea0003800100 */
[----:B------:R-:W-:Y:S05]  /*28c0*/  @!P0 BRA `(.L_x_62) ;  /* 0x00000000002c8947 */ /* 0x000fea0003800000 */
[----:B------:R-:W-:Y:S05]  /*28d0*/  BRA `(.L_x_63) ;  /* 0x00000000001c7947 */ /* 0x000fea0003800000 */
.L_x_61:
[----:B------:R-:W-:Y:S01]  /*28e0*/  ISETP.NE.AND P0, PT, R6, 0xe, PT ;  /* 0x0000000e0600780c */ /* 0x000fe20003f05270 */
[----:B0-----:R-:W2:-:S12]  /*28f0*/  LDL.U8 R5, [R1+0x17] ;  /* 0x0000170001057983 */ /* 0x001e980000100000 */
[----:B------:R-:W3:Y:S01]  /*2900*/  @P0 LDL.U8 R4, [R1+0x18] ;  /* 0x0000180001040983 */ /* 0x000ee20000100000 */
[----:B------:R-:W-:Y:S01]  /*2910*/  @P0 MOV R3, RZ ;  /* 0x000000ff00030202 */ /* 0x000fe20000000f00 */
[----:B--2---:R-:W-:Y:S02]  /*2920*/  IMAD.SHL.U32 R5, R5, 0x100, RZ ;  /* 0x0000010005057824 */ /* 0x004fe400078e00ff */
[----:B---3--:R-:W-:-:S05]  /*2930*/  @P0 IMAD.U32 R0, R4, 0x10000, RZ ;  /* 0x0001000004000824 */ /* 0x008fca00078e00ff */
[----:B------:R-:W-:-:S07]  /*2940*/  LOP3.LUT R0, R5, R0, RZ, 0x3c, !PT ;  /* 0x0000000005007212 */ /* 0x000fce00078e3cff */
.L_x_63:
[----:B------:R-:W-:Y:S05]  /*2950*/  BSYNC.RELIABLE B6 ;  /* 0x0000000000067941 */ /* 0x000fea0003800100 */
.L_x_60:
[----:B0-----:R-:W2:Y:S02]  /*2960*/  LDL.U8 R5, [R1+0x16] ;  /* 0x0000160001057983 */ /* 0x001ea40000100000 */
[----:B--2---:R-:W-:-:S07]  /*2970*/  LOP3.LUT R0, R5, R0, RZ, 0x3c, !PT ;  /* 0x0000000005007212 */ /* 0x004fce00078e3cff */
.L_x_62:
[----:B------:R-:W-:Y:S05]  /*2980*/  BSYNC.RECONVERGENT B5 ;  /* 0x0000000000057941 */ /* 0x000fea0003800200 */
.L_x_59:
[----:B0-----:R-:W2:Y:S02]  /*2990*/  LDL.U8 R4, [R1+0x15] ;  /* 0x0000150001047983 */ /* 0x001ea40000100000 */
[----:B--2---:R-:W-:-:S03]  /*29a0*/  IMAD.WIDE.U32 R4, R4, 0x1000000, RZ ;  /* 0x0100000004047825 */ /* 0x004fc600078e00ff */
[----:B------:R-:W-:Y:S02]  /*29b0*/  LOP3.LUT R3, R4, R3, RZ, 0x3c, !PT ;  /* 0x0000000304037212 */ /* 0x000fe400078e3cff */
[----:B------:R-:W-:-:S07]  /*29c0*/  LOP3.LUT R0, R5, R0, RZ, 0x3c, !PT ;  /* 0x0000000005007212 */ /* 0x000fce00078e3cff */
.L_x_58:
[----:B0-----:R-:W2:Y:S02]  /*29d0*/  LDL.U8 R4, [R1+0x14] ;  /* 0x0000140001047983 */ /* 0x001ea40000100000 */
[----:B--2---:R-:W-:-:S03]  /*29e0*/  IMAD.WIDE.U32 R4, R4, 0x10000, RZ ;  /* 0x0001000004047825 */ /* 0x004fc600078e00ff */
[----:B------:R-:W-:Y:S02]  /*29f0*/  LOP3.LUT R3, R4, R3, RZ, 0x3c, !PT ;  /* 0x0000000304037212 */ /* 0x000fe400078e3cff */
[----:B------:R-:W-:-:S07]  /*2a00*/  LOP3.LUT R0, R5, R0, RZ, 0x3c, !PT ;  /* 0x0000000005007212 */ /* 0x000fce00078e3cff */
.L_x_57:
[----:B0-----:R-:W2:Y:S02]  /*2a10*/  LDL.U8 R4, [R1+0x13] ;  /* 0x0000130001047983 */ /* 0x001ea40000100000 */
[----:B--2---:R-:W-:-:S03]  /*2a20*/  IMAD.WIDE.U32 R4, R4, 0x100, RZ ;  /* 0x0000010004047825 */ /* 0x004fc600078e00ff */
[----:B------:R-:W-:Y:S02]  /*2a30*/  LOP3.LUT R3, R4, R3, RZ, 0x3c, !PT ;  /* 0x0000000304037212 */ /* 0x000fe400078e3cff */
[----:B------:R-:W-:-:S07]  /*2a40*/  LOP3.LUT R0, R5, R0, RZ, 0x3c, !PT ;  /* 0x0000000005007212 */ /* 0x000fce00078e3cff */
.L_x_56:
[----:B------:R-:W-:Y:S05]  /*2a50*/  BSYNC.RELIABLE B4 ;  /* 0x0000000000047941 */ /* 0x000fea0003800100 */
.L_x_52:
[----:B0-----:R-:W2:Y:S02]  /*2a60*/  LDL.U8 R4, [R1+0x12] ;  /* 0x0000120001047983 */ /* 0x001ea40000100000 */
[----:B--2---:R-:W-:Y:S01]  /*2a70*/  LOP3.LUT R4, R3, R4, RZ, 0x3c, !PT ;  /* 0x0000000403047212 */ /* 0x004fe200078e3cff */
[----:B------:R-:W-:-:S04]  /*2a80*/  IMAD R3, R0, 0x2745937f, RZ ;  /* 0x2745937f00037824 */ /* 0x000fc800078e02ff */
[C---:B------:R-:W-:Y:S02]  /*2a90*/  IMAD R3, R4.reuse, 0x4cf5ad43, R3 ;  /* 0x4cf5ad4304037824 */ /* 0x040fe400078e0203 */
[----:B------:R-:W-:-:S04]  /*2aa0*/  IMAD.WIDE.U32 R6, R4, 0x2745937f, RZ ;  /* 0x2745937f04067825 */ /* 0x000fc800078e00ff */
[----:B------:R-:W-:Y:S02]  /*2ab0*/  IMAD.IADD R3, R7, 0x1, R3 ;  /* 0x0000000107037824 */ /* 0x000fe400078e0203 */
[----:B------:R-:W-:-:S03]  /*2ac0*/  IMAD R5, R4, 0x4e8b26fe, RZ ;  /* 0x4e8b26fe04057824 */ /* 0x000fc600078e02ff */
[--C-:B------:R-:W-:Y:S02]  /*2ad0*/  SHF.R.U32.HI R0, RZ, 0x1f, R3.reuse ;  /* 0x0000001fff007819 */ /* 0x100fe40000011603 */
[----:B------:R-:W-:Y:S02]  /*2ae0*/  SHF.R.U64 R3, R6, 0x1f, R3 ;  /* 0x0000001f06037819 */ /* 0x000fe40000001203 */
[----:B------:R-:W-:-:S03]  /*2af0*/  LOP3.LUT R0, R0, R5, RZ, 0xfc, !PT ;  /* 0x0000000500007212 */ /* 0x000fc600078efcff */
[----:B------:R-:W-:-:S04]  /*2b00*/  IMAD.WIDE.U32 R4, R3, 0x114253d5, RZ ;  /* 0x114253d503047825 */ /* 0x000fc800078e00ff */
[----:B------:R-:W-:Y:S01]  /*2b10*/  IMAD R0, R0, 0x114253d5, RZ ;  /* 0x114253d500007824 */ /* 0x000fe200078e02ff */
[----:B------:R-:W-:-:S03]  /*2b20*/  LOP3.LUT R14, R4, R14, RZ, 0x3c, !PT ;  /* 0x0000000e040e7212 */ /* 0x000fc600078e3cff */
[----:B------:R-:W-:-:S04]  /*2b30*/  IMAD R3, R3, -0x783c846f, R0 ;  /* 0x87c37b9103037824 */ /* 0x000fc800078e0200 */
[----:B------:R-:W-:-:S05]  /*2b40*/  IMAD.IADD R0, R5, 0x1, R3 ;  /* 0x0000000105007824 */ /* 0x000fca00078e0203 */
[----:B------:R-:W-:-:S07]  /*2b50*/  LOP3.LUT R17, R0, R17, RZ, 0x3c, !PT ;  /* 0x0000001100117212 */ /* 0x000fce00078e3cff */
.L_x_55:
[----:B------:R-:W-:Y:S05]  /*2b60*/  BSYNC.RECONVERGENT B3 ;  /* 0x0000000000037941 */ /* 0x000fea0003800200 */
.L_x_51:
[----:B------:R-:W2:Y:S01]  /*2b70*/  LDL.U8 R0, [R1+0x11] ;  /* 0x0000110001007983 */ /* 0x000ea20000100000 */
[----:B------:R-:W-:Y:S02]  /*2b80*/  HFMA2 R3, -RZ, RZ, 0, 0 ;  /* 0x00000000ff037431 */ /* 0x000fe400000001ff */
[----:B--2---:R-:W-:-:S07]  /*2b90*/  IMAD.SHL.U32 R0, R0, 0x1000000, RZ ;  /* 0x0100000000007824 */ /* 0x004fce00078e00ff */
.L_x_50:
[----:B0-----:R-:W2:Y:S02]  /*2ba0*/  LDL.U8 R5, [R1+0x10] ;  /* 0x0000100001057983 */ /* 0x001ea40000100000 */
[----:B--2---:R-:W-:-:S05]  /*2bb0*/  IMAD.U32 R5, R5, 0x10000, RZ ;  /* 0x0001000005057824 */ /* 0x004fca00078e00ff */
[----:B------:R-:W-:-:S07]  /*2bc0*/  LOP3.LUT R0, R5, R0, RZ, 0x3c, !PT ;  /* 0x0000000005007212 */ /* 0x000fce00078e3cff */
.L_x_49:
[----:B0-----:R-:W2:Y:S02]  /*2bd0*/  LDL.U8 R5, [R1+0xf] ;  /* 0x00000f0001057983 */ /* 0x001ea40000100000 */
[----:B--2---:R-:W-:-:S04]  /*2be0*/  SHF.L.U32 R5, R5, 0x8, RZ ;  /* 0x0000000805057819 */ /* 0x004fc800000006ff */
[----:B------:R-:W-:-:S07]  /*2bf0*/  LOP3.LUT R0, R5, R0, RZ, 0x3c, !PT ;  /* 0x0000000005007212 */ /* 0x000fce00078e3cff */
.L_x_48:
[----:B0-----:R-:W2:Y:S02]  /*2c00*/  LDL.U8 R5, [R1+0xe] ;  /* 0x00000e0001057983 */ /* 0x001ea40000100000 */
[----:B--2---:R-:W-:-:S07]  /*2c10*/  LOP3.LUT R0, R5, R0, RZ, 0x3c, !PT ;  /* 0x0000000005007212 */ /* 0x004fce00078e3cff */
.L_x_47:
[----:B0-----:R-:W2:Y:S02]  /*2c20*/  LDL.U8 R4, [R1+0xd] ;  /* 0x00000d0001047983 */ /* 0x001ea40000100000 */
[----:B--2---:R-:W-:-:S03]  /*2c30*/  IMAD.WIDE.U32 R4, R4, 0x1000000, RZ ;  /* 0x0100000004047825 */ /* 0x004fc600078e00ff */
[----:B------:R-:W-:Y:S02]  /*2c40*/  LOP3.LUT R3, R4, R3, RZ, 0x3c, !PT ;  /* 0x0000000304037212 */ /* 0x000fe400078e3cff */
[----:B------:R-:W-:-:S07]  /*2c50*/  LOP3.LUT R0, R5, R0, RZ, 0x3c, !PT ;  /* 0x0000000005007212 */ /* 0x000fce00078e3cff */
.L_x_45:
[----:B0-----:R-:W2:Y:S02]  /*2c60*/  LDL.U8 R4, [R1+0xc] ;  /* 0x00000c0001047983 */ /* 0x001ea40000100000 */
[----:B--2---:R-:W-:-:S03]  /*2c70*/  IMAD.WIDE.U32 R4, R4, 0x10000, RZ ;  /* 0x0001000004047825 */ /* 0x004fc600078e00ff */
[----:B------:R-:W-:Y:S02]  /*2c80*/  LOP3.LUT R3, R4, R3, RZ, 0x3c, !PT ;  /* 0x0000000304037212 */ /* 0x000fe400078e3cff */
[----:B------:R-:W-:-:S07]  /*2c90*/  LOP3.LUT R0, R5, R0, RZ, 0x3c, !PT ;  /* 0x0000000005007212 */ /* 0x000fce00078e3cff */
.L_x_44:
[----:B------:R-:W-:Y:S05]  /*2ca0*/  BSYNC.RELIABLE B2 ;  /* 0x0000000000027941 */ /* 0x000fea0003800100 */
.L_x_40:
[----:B0-----:R-:W2:Y:S02]  /*2cb0*/  LDL.U8 R4, [R1+0xb] ;  /* 0x00000b0001047983 */ /* 0x001ea40000100000 */
[----:B--2---:R-:W-:-:S03]  /*2cc0*/  IMAD.WIDE.U32 R4, R4, 0x100, RZ ;  /* 0x0000010004047825 */ /* 0x004fc600078e00ff */
[----:B------:R-:W-:Y:S02]  /*2cd0*/  LOP3.LUT R3, R4, R3, RZ, 0x3c, !PT ;  /* 0x0000000304037212 */ /* 0x000fe400078e3cff */
[----:B------:R-:W-:-:S07]  /*2ce0*/  LOP3.LUT R0, R5, R0, RZ, 0x3c, !PT ;  /* 0x0000000005007212 */ /* 0x000fce00078e3cff */
.L_x_43:
[----:B------:R-:W-:Y:S05]  /*2cf0*/  BSYNC.RECONVERGENT B1 ;  /* 0x0000000000017941 */ /* 0x000fea0003800200 */
.L_x_39:
[----:B0-----:R-:W2:Y:S02]  /*2d00*/  LDL.U8 R4, [R1+0xa] ;  /* 0x00000a0001047983 */ /* 0x001ea40000100000 */
[----:B--2---:R-:W-:Y:S01]  /*2d10*/  LOP3.LUT R3, R3, R4, RZ, 0x3c, !PT ;  /* 0x0000000403037212 */ /* 0x004fe200078e3cff */
[C---:B------:R-:W-:Y:S02]  /*2d20*/  IMAD R4, R0.reuse, 0x114253d5, RZ ;  /* 0x114253d500047824 */ /* 0x040fe400078e02ff */
[----:B------:R-:W-:Y:S02]  /*2d30*/  IMAD.U32 R0, R0, -0x80000000, RZ ;  /* 0x8000000000007824 */ /* 0x000fe400078e00ff */
[C---:B------:R-:W-:Y:S02]  /*2d40*/  IMAD R7, R3.reuse, -0x783c846f, R4 ;  /* 0x87c37b9103077824 */ /* 0x040fe400078e0204 */
[----:B------:R-:W-:-:S04]  /*2d50*/  IMAD.WIDE.U32 R4, R3, 0x114253d5, RZ ;  /* 0x114253d503047825 */ /* 0x000fc800078e00ff */
[C---:B------:R-:W-:Y:S02]  /*2d60*/  IMAD R11, R3.reuse, -0x775ed616, R0 ;  /* 0x88a129ea030b7824 */ /* 0x040fe400078e0200 */
[----:B------:R-:W-:-:S04]  /*2d70*/  IMAD.WIDE.U32 R8, R3, -0x80000000, RZ ;  /* 0x8000000003087825 */ /* 0x000fc800078e00ff */
[----:B------:R-:W-:Y:S01]  /*2d80*/  IMAD.IADD R0, R5, 0x1, R7 ;  /* 0x0000000105007824 */ /* 0x000fe200078e0207 */
[----:B------:R-:W-:-:S04]  /*2d90*/  IADD3 R3, PT, PT, R9, R11, RZ ;  /* 0x0000000b09037210 */ /* 0x000fc80007ffe0ff */
[----:B------:R-:W-:Y:S01]  /*2da0*/  SHF.R.U32.HI R0, RZ, 0x1, R0 ;  /* 0x00000001ff007819 */ /* 0x000fe20000011600 */
[----:B------:R-:W-:-:S03]  /*2db0*/  IMAD R3, R3, 0x2745937f, RZ ;  /* 0x2745937f03037824 */ /* 0x000fc600078e02ff */
[----:B------:R-:W-:-:S05]  /*2dc0*/  LOP3.LUT R0, R0, R8, RZ, 0xfc, !PT ;  /* 0x0000000800007212 */ /* 0x000fca00078efcff */
[C---:B------:R-:W-:Y:S02]  /*2dd0*/  IMAD R3, R0.reuse, 0x4cf5ad43, R3 ;  /* 0x4cf5ad4300037824 */ /* 0x040fe400078e0203 */
[----:B------:R-:W-:-:S04]  /*2de0*/  IMAD.WIDE.U32 R4, R0, 0x2745937f, RZ ;  /* 0x2745937f00047825 */ /* 0x000fc800078e00ff */
[----:B------:R-:W-:Y:S01]  /*2df0*/  IMAD.IADD R3, R5, 0x1, R3 ;  /* 0x0000000105037824 */ /* 0x000fe200078e0203 */
[----:B------:R-:W-:-:S04]  /*2e00*/  LOP3.LUT R13, R4, R13, RZ, 0x3c, !PT ;  /* 0x0000000d040d7212 */ /* 0x000fc800078e3cff */
[----:B------:R-:W-:-:S07]  /*2e10*/  LOP3.LUT R12, R3, R12, RZ, 0x3c, !PT ;  /* 0x0000000c030c7212 */ /* 0x000fce00078e3cff */
.L_x_36:
[----:B------:R-:W-:Y:S05]  /*2e20*/  BSYNC.RECONVERGENT B0 ;  /* 0x0000000000007941 */ /* 0x000fea0003800200 */
.L_x_35:
[----:B------:R-:W-:Y:S05]  /*2e30*/  WARPSYNC.ALL ;  /* 0x0000000000007948 */ /* 0x000fea0003800000 */
[-C--:B------:R-:W-:Y:S02]  /*2e40*/  LOP3.LUT R5, R13, R16.reuse, RZ, 0x3c, !PT ;  /* 0x000000100d057212 */ /* 0x080fe400078e3cff */
[----:B------:R-:W-:-:S04]  /*2e50*/  LOP3.LUT R14, R14, R16, RZ, 0x3c, !PT ;  /* 0x000000100e0e7212 */ /* 0x000fc800078e3cff */
[----:B------:R-:W-:-:S05]  /*2e60*/  IADD3 R5, P0, PT, R14, R5, RZ ;  /* 0x000000050e057210 */ /* 0x000fca0007f1e0ff */
[----:B------:R-:W-:Y:S01]  /*2e70*/  IMAD.X R12, R12, 0x1, R17, P0 ;  /* 0x000000010c0c7824 */ /* 0x000fe200000e0611 */
[----:B------:R-:W-:-:S04]  /*2e80*/  IADD3 R3, P0, PT, R5, R14, RZ ;  /* 0x0000000e05037210 */ /* 0x000fc80007f1e0ff */
[----:B------:R-:W-:Y:S02]  /*2e90*/  IADD3.X R17, PT, PT, R17, R12, RZ, P0, !PT ;  /* 0x0000000c11117210 */ /* 0x000fe400007fe4ff */
[----:B------:R-:W-:Y:S02]  /*2ea0*/  SHF.R.U32.HI R4, RZ, 0x1, R12 ;  /* 0x00000001ff047819 */ /* 0x000fe4000001160c */
[----:B------:R-:W-:Y:S01]  /*2eb0*/  SHF.R.U32.HI R6, RZ, 0x1, R17 ;  /* 0x00000001ff067819 */ /* 0x000fe20000011611 */
[----:B------:R-:W-:Y:S01]  /*2ec0*/  IMAD R17, R17, -0x12aa7333, RZ ;  /* 0xed558ccd11117824 */ /* 0x000fe200078e02ff */
[----:B------:R-:W-:Y:S01]  /*2ed0*/  LOP3.LUT R4, R4, R5, RZ, 0x3c, !PT ;  /* 0x0000000504047212 */ /* 0x000fe200078e3cff */
[----:B------:R-:W-:Y:S01]  /*2ee0*/  IMAD R5, R12, -0x12aa7333, RZ ;  /* 0xed558ccd0c057824 */ /* 0x000fe200078e02ff */
[----:B------:R-:W-:-:S03]  /*2ef0*/  LOP3.LUT R6, R6, R3, RZ, 0x3c, !PT ;  /* 0x0000000306067212 */ /* 0x000fc600078e3cff */
[----:B------:R-:W-:Y:S02]  /*2f00*/  IMAD R3, R4, -0xae5029, R5 ;  /* 0xff51afd704037824 */ /* 0x000fe400078e0205 */
[----:B------:R-:W-:Y:S02]  /*2f10*/  IMAD R17, R6, -0xae5029, R17 ;  /* 0xff51afd706117824 */ /* 0x000fe400078e0211 */
[----:B------:R-:W-:-:S04]  /*2f20*/  IMAD.WIDE.U32 R4, R4, -0x12aa7333, RZ ;  /* 0xed558ccd04047825 */ /* 0x000fc800078e00ff */
[----:B0-----:R-:W-:-:S04]  /*2f30*/  IMAD.WIDE.U32 R6, R6, -0x12aa7333, RZ ;  /* 0xed558ccd06067825 */ /* 0x001fc800078e00ff */
[----:B------:R-:W-:Y:S01]  /*2f40*/  IMAD.IADD R8, R5, 0x1, R3 ;  /* 0x0000000105087824 */ /* 0x000fe200078e0203 */
[----:B------:R-:W-:-:S04]  /*2f50*/  IADD3 R0, PT, PT, R7, R17, RZ ;  /* 0x0000001107007210 */ /* 0x000fc80007ffe0ff */
[----:B------:R-:W-:Y:S01]  /*2f60*/  SHF.R.U32.HI R5, RZ, 0x1, R8 ;  /* 0x00000001ff057819 */ /* 0x000fe20000011608 */
[----:B------:R-:W-:Y:S01]  /*2f70*/  IMAD R7, R0, 0x1a85ec53, RZ ;  /* 0x1a85ec5300077824 */ /* 0x000fe200078e02ff */
[----:B------:R-:W-:Y:S02]  /*2f80*/  SHF.R.U32.HI R3, RZ, 0x1, R0 ;  /* 0x00000001ff037819 */ /* 0x000fe40000011600 */
[----:B------:R-:W-:Y:S01]  /*2f90*/  LOP3.LUT R4, R5, R4, RZ, 0x3c, !PT ;  /* 0x0000000405047212 */ /* 0x000fe200078e3cff */
[----:B------:R-:W-:Y:S01]  /*2fa0*/  IMAD R5, R8, 0x1a85ec53, RZ ;  /* 0x1a85ec5308057824 */ /* 0x000fe200078e02ff */
[----:B------:R-:W-:Y:S01]  /*2fb0*/  LOP3.LUT R6, R3, R6, RZ, 0x3c, !PT ;  /* 0x0000000603067212 */ /* 0x000fe200078e3cff */
[----:B------:R-:W0:Y:S02]  /*2fc0*/  LDC.64 R8, c[0x0][0x388] ;  /* 0x0000e200ff087b82 */ /* 0x000e240000000a00 */
[----:B------:R-:W-:Y:S02]  /*2fd0*/  IMAD R3, R4, -0x3b314602, R5 ;  /* 0xc4ceb9fe04037824 */ /* 0x000fe400078e0205 */
[----:B------:R-:W-:-:S02]  /*2fe0*/  IMAD R11, R6, -0x3b314602, R7 ;  /* 0xc4ceb9fe060b7824 */ /* 0x000fc400078e0207 */
[----:B------:R-:W-:-:S04]  /*2ff0*/  IMAD.WIDE.U32 R4, R4, 0x1a85ec53, RZ ;  /* 0x1a85ec5304047825 */ /* 0x000fc800078e00ff */
[----:B------:R-:W-:-:S04]  /*3000*/  IMAD.WIDE.U32 R6, R6, 0x1a85ec53, RZ ;  /* 0x1a85ec5306067825 */ /* 0x000fc800078e00ff */
[----:B------:R-:W-:Y:S01]  /*3010*/  IMAD.IADD R0, R5, 0x1, R3 ;  /* 0x0000000105007824 */ /* 0x000fe200078e0203 */
[----:B------:R-:W-:-:S04]  /*3020*/  IADD3 R11, PT, PT, R7, R11, RZ ;  /* 0x0000000b070b7210 */ /* 0x000fc80007ffe0ff */
[----:B------:R-:W-:Y:S02]  /*3030*/  SHF.R.U32.HI R3, RZ, 0x1, R0 ;  /* 0x00000001ff037819 */ /* 0x000fe40000011600 */
[----:B------:R-:W-:Y:S02]  /*3040*/  SHF.R.U32.HI R7, RZ, 0x1, R11 ;  /* 0x00000001ff077819 */ /* 0x000fe4000001160b */
[----:B------:R-:W-:Y:S01]  /*3050*/  LOP3.LUT R4, R3, R4, RZ, 0x3c, !PT ;  /* 0x0000000403047212 */ /* 0x000fe200078e3cff */
[----:B0-----:R-:W-:Y:S01]  /*3060*/  IMAD.WIDE R2, R2, 0x40, R8 ;  /* 0x0000004002027825 */ /* 0x001fe200078e0208 */
[----:B------:R-:W-:-:S04]  /*3070*/  LOP3.LUT R7, R7, R6, RZ, 0x3c, !PT ;  /* 0x0000000607077212 */ /* 0x000fc800078e3cff */
[----:B------:R-:W-:-:S05]  /*3080*/  IADD3 R4, P0, PT, R7, R4, RZ ;  /* 0x0000000407047210 */ /* 0x000fca0007f1e0ff */
[----:B------:R-:W-:Y:S01]  /*3090*/  IMAD.X R5, R11, 0x1, R0, P0 ;  /* 0x000000010b057824 */ /* 0x000fe200000e0600 */
[----:B------:R-:W-:-:S04]  /*30a0*/  IADD3 R6, P0, PT, R4, R7, RZ ;  /* 0x0000000704067210 */ /* 0x000fc80007f1e0ff */
[----:B------:R-:W-:Y:S01]  /*30b0*/  IADD3.X R7, PT, PT, R5, R11, RZ, P0, !PT ;  /* 0x0000000b05077210 */ /* 0x000fe200007fe4ff */
[----:B------:R-:W-:Y:S04]  /*30c0*/  STG.E.64 desc[UR4][R2.64], R4 ;  /* 0x0000000402007986 */ /* 0x000fe8000c101b04 */
[----:B------:R-:W-:Y:S01]  /*30d0*/  STG.E.64 desc[UR4][R2.64+0x40], R6 ;  /* 0x0000400602007986 */ /* 0x000fe2000c101b04 */
[----:B------:R-:W-:Y:S05]  /*30e0*/  EXIT ;  /* 0x000000000000794d */ /* 0x000fea0003800000 */
.L_x_64:
        /* <DEDUP_REMOVED lines=9> */
.L_x_100:


//--------------------- .text._Z6to_strPcPbii     --------------------------
	.section	.text._Z6to_strPcPbii,"ax",@progbits
	.align	128
        .global         _Z6to_strPcPbii
        .type           _Z6to_strPcPbii,@function
        .size           _Z6to_strPcPbii,(.L_x_101 - _Z6to_strPcPbii)
        .other          _Z6to_strPcPbii,@"STO_CUDA_ENTRY STV_DEFAULT"
_Z6to_strPcPbii:
.text._Z6to_strPcPbii:
[----:B------:R-:W-:Y:S01]  /*0000*/  LDC R1, c[0x0][0x37c] ;  /* 0x0000df00ff017b82 */ /* 0x000fe20000000800 */
[----:B------:R-:W0:Y:S01]  /*0010*/  S2R R0, SR_TID.X ;  /* 0x0000000000007919 */ /* 0x000e220000002100 */
[----:B------:R-:W0:Y:S01]  /*0020*/  LDCU UR4, c[0x0][0x360] ;  /* 0x00006c00ff0477ac */ /* 0x000e220008000800 */
[----:B------:R-:W0:Y:S01]  /*0030*/  S2R R3, SR_CTAID.X ;  /* 0x0000000000037919 */ /* 0x000e220000002500 */
[----:B------:R-:W1:Y:S01]  /*0040*/  LDCU UR5, c[0x0][0x390] ;  /* 0x00007200ff0577ac */ /* 0x000e620008000800 */
[----:B0-----:R-:W-:-:S05]  /*0050*/  IMAD R0, R3, UR4, R0 ;  /* 0x0000000403007c24 */ /* 0x001fca000f8e0200 */
[----:B-1----:R-:W-:-:S13]  /*0060*/  ISETP.GE.AND P0, PT, R0, UR5, PT ;  /* 0x0000000500007c0c */ /* 0x002fda000bf06270 */
[----:B------:R-:W-:Y:S05]  /*0070*/  @P0 EXIT ;  /* 0x000000000000094d */ /* 0x000fea0003800000 */
[----:B------:R-:W-:Y:S01]  /*0080*/  BSSY.RECONVERGENT B0, `(.L_x_65) ;  /* 0x000000b000007945 */ /* 0x000fe20003800200 */
[----:B------:R-:W-:Y:S02]  /*0090*/  IMAD.MOV.U32 R6, RZ, RZ, RZ ;  /* 0x000000ffff067224 */ /* 0x000fe400078e00ff */
[----:B------:R-:W-:-:S07]  /*00a0*/  IMAD.MOV.U32 R2, RZ, RZ, R0 ;  /* 0x000000ffff027224 */ /* 0x000fce00078e0000 */
.L_x_66:
[C---:B------:R-:W-:Y:S01]  /*00b0*/  IADD3 R4, PT, PT, R2.reuse, 0x9, RZ ;  /* 0x0000000902047810 */ /* 0x040fe20007ffe0ff */
[----:B------:R-:W-:-:S03]  /*00c0*/  IMAD.HI R3, R2, 0x66666667, RZ ;  /* 0x6666666702037827 */ /* 0x000fc600078e02ff */
[----:B------:R-:W-:Y:S01]  /*00d0*/  ISETP.GT.U32.AND P0, PT, R4, 0x12, PT ;  /* 0x000000120400780c */ /* 0x000fe20003f04070 */
[----:B------:R-:W-:Y:S01]  /*00e0*/  IMAD.MOV.U32 R4, RZ, RZ, R6 ;  /* 0x000000ffff047224 */ /* 0x000fe200078e0006 */
[----:B------:R-:W-:Y:S01]  /*00f0*/  SHF.R.U32.HI R2, RZ, 0x1f, R3 ;  /* 0x0000001fff027819 */ /* 0x000fe20000011603 */
[----:B------:R-:W-:-:S03]  /*0100*/  VIADD R6, R6, 0x1 ;  /* 0x0000000106067836 */ /* 0x000fc60000000000 */
[----:B------:R-:W-:-:S07]  /*0110*/  LEA.HI.SX32 R2, R3, R2, 0x1e ;  /* 0x0000000203027211 */ /* 0x000fce00078ff2ff */
[----:B------:R-:W-:Y:S05]  /*0120*/  @P0 BRA `(.L_x_66) ;  /* 0xfffffffc00e00947 */ /* 0x000fea000383ffff */
[----:B------:R-:W-:Y:S05]  /*0130*/  BSYNC.RECONVERGENT B0 ;  /* 0x0000000000007941 */ /* 0x000fea0003800200 */
.L_x_65:
[----:B------:R-:W0:Y:S01]  /*0140*/  LDCU UR4, c[0x0][0x394] ;  /* 0x00007280ff0477ac */ /* 0x000e220008000800 */
[----:B------:R-:W1:Y:S01]  /*0150*/  LDC.64 R2, c[0x0][0x380] ;  /* 0x0000e000ff027b82 */ /* 0x000e620000000a00 */
[----:B------:R-:W-:Y:S01]  /*0160*/  HFMA2 R5, -RZ, RZ, 0, 0 ;  /* 0x00000000ff057431 */ /* 0x000fe200000001ff */
[----:B------:R-:W-:Y:S01]  /*0170*/  BSSY.RECONVERGENT B0, `(.L_x_67) ;  /* 0x0000014000007945 */ /* 0x000fe20003800200 */
[----:B------:R-:W-:Y:S01]  /*0180*/  IMAD.MOV.U32 R8, RZ, RZ, RZ ;  /* 0x000000ffff087224 */ /* 0x000fe200078e00ff */
[----:B------:R-:W2:Y:S01]  /*0190*/  LDCU.64 UR6, c[0x0][0x358] ;  /* 0x00006b00ff0677ac */ /* 0x000ea20008000a00 */
[----:B0-----:R-:W-:-:S06]  /*01a0*/  UIADD3 UR4, UPT, UPT, UR4, 0x1, URZ ;  /* 0x0000000104047890 */ /* 0x001fcc000fffe0ff */
[----:B--2---:R-:W-:-:S07]  /*01b0*/  IMAD.WIDE R6, R0, UR4, R4 ;  /* 0x0000000400067c25 */ /* 0x004fce000f8e0204 */
.L_x_68:
[----:B0-----:R-:W-:-:S04]  /*01c0*/  IMAD.HI R4, R0, 0x66666667, RZ ;  /* 0x6666666700047827 */ /* 0x001fc800078e02ff */
[----:B------:R-:W-:Y:S01]  /*01d0*/  IMAD.MOV R11, RZ, RZ, -R8 ;  /* 0x000000ffff0b7224 */ /* 0x000fe200078e0a08 */
[----:B------:R-:W-:Y:S01]  /*01e0*/  SHF.R.U32.HI R5, RZ, 0x1f, R4 ;  /* 0x0000001fff057819 */ /* 0x000fe20000011604 */
[----:B------:R-:W-:-:S03]  /*01f0*/  VIADD R8, R8, 0x1 ;  /* 0x0000000108087836 */ /* 0x000fc60000000000 */
[----:B------:R-:W-:Y:S02]  /*0200*/  LEA.HI.SX32 R9, R4, R5, 0x1e ;  /* 0x0000000504097211 */ /* 0x000fe400078ff2ff */
[--C-:B------:R-:W-:Y:S02]  /*0210*/  SHF.R.S32.HI R5, RZ, 0x1f, R11.reuse ;  /* 0x0000001fff057819 */ /* 0x100fe4000001140b */
[----:B-1----:R-:W-:Y:S01]  /*0220*/  IADD3 R4, P0, P1, R6, R2, R11 ;  /* 0x0000000206047210 */ /* 0x002fe2000791e00b */
[----:B------:R-:W-:Y:S02]  /*0230*/  IMAD R10, R9, -0xa, R0 ;  /* 0xfffffff6090a7824 */ /* 0x000fe400078e0200 */
[----:B------:R-:W-:Y:S01]  /*0240*/  VIADD R0, R0, 0x9 ;  /* 0x0000000900007836 */ /* 0x000fe20000000000 */
[----:B------:R-:W-:Y:S02]  /*0250*/  IADD3.X R5, PT, PT, R7, R3, R5, P0, P1 ;  /* 0x0000000307057210 */ /* 0x000fe400007e2405 */
[----:B------:R-:W-:-:S02]  /*0260*/  IADD3 R11, PT, PT, R10, 0x30, RZ ;  /* 0x000000300a0b7810 */ /* 0x000fc40007ffe0ff */
[----:B------:R-:W-:Y:S02]  /*0270*/  ISETP.GT.U32.AND P0, PT, R0, 0x12, PT ;  /* 0x000000120000780c */ /* 0x000fe40003f04070 */
[----:B------:R-:W-:Y:S01]  /*0280*/  MOV R0, R9 ;  /* 0x0000000900007202 */ /* 0x000fe20000000f00 */
[----:B------:R0:W-:Y:S10]  /*0290*/  STG.E.U8 desc[UR6][R4.64], R11 ;  /* 0x0000000b04007986 */ /* 0x0001f4000c101106 */
[----:B------:R-:W-:Y:S05]  /*02a0*/  @P0 BRA `(.L_x_68) ;  /* 0xfffffffc00c40947 */ /* 0x000fea000383ffff */
[----:B------:R-:W-:Y:S05]  /*02b0*/  BSYNC.RECONVERGENT B0 ;  /* 0x0000000000007941 */ /* 0x000fea0003800200 */
.L_x_67:
[----:B------:R-:W-:Y:S01]  /*02c0*/  IADD3 R2, P0, PT, R6, R2, RZ ;  /* 0x0000000206027210 */ /* 0x000fe20007f1e0ff */
[----:B------:R-:W-:-:S03]  /*02d0*/  IMAD.MOV.U32 R0, RZ, RZ, 0x30 ;  /* 0x00000030ff007424 */ /* 0x000fc600078e00ff */
[----:B------:R-:W-:-:S05]  /*02e0*/  IADD3.X R3, PT, PT, R7, R3, RZ, P0, !PT ;  /* 0x0000000307037210 */ /* 0x000fca00007fe4ff */
[----:B------:R-:W-:Y:S01]  /*02f0*/  STG.E.U8 desc[UR6][R2.64+0x1], R0 ;  /* 0x0000010002007986 */ /* 0x000fe2000c101106 */
[----:B------:R-:W-:Y:S05]  /*0300*/  EXIT ;  /* 0x000000000000794d */ /* 0x000fea0003800000 */
.L_x_69:
        /* <DEDUP_REMOVED lines=15> */
.L_x_101:


//--------------------- .text._Z9traversalPiS_S_S_Pbii --------------------------
	.section	.text._Z9traversalPiS_S_S_Pbii,"ax",@progbits
	.align	128
        .global         _Z9traversalPiS_S_S_Pbii
        .type           _Z9traversalPiS_S_S_Pbii,@function
        .size           _Z9traversalPiS_S_S_Pbii,(.L_x_102 - _Z9traversalPiS_S_S_Pbii)
        .other          _Z9traversalPiS_S_S_Pbii,@"STO_CUDA_ENTRY STV_DEFAULT"
_Z9traversalPiS_S_S_Pbii:
.text._Z9traversalPiS_S_S_Pbii:
        /* <DEDUP_REMOVED lines=8> */
[----:B------:R-:W0:Y:S01]  /*0080*/  LDC.64 R4, c[0x0][0x380] ;  /* 0x0000e000ff047b82 */ /* 0x000e220000000a00 */
[----:B------:R-:W1:Y:S01]  /*0090*/  LDCU.64 UR4, c[0x0][0x358] ;  /* 0x00006b00ff0477ac */ /* 0x000e620008000a00 */
[----:B------:R-:W2:Y:S06]  /*00a0*/  LDCU UR6, c[0x0][0x3a8] ;  /* 0x00007500ff0677ac */ /* 0x000eac0008000800 */
[----:B------:R-:W3:Y:S01]  /*00b0*/  LDC.64 R2, c[0x0][0x388] ;  /* 0x0000e200ff027b82 */ /* 0x000ee20000000a00 */
[----:B------:R-:W4:Y:S07]  /*00c0*/  LDCU.64 UR8, c[0x0][0x3a0] ;  /* 0x00007400ff0877ac */ /* 0x000f2e0008000a00 */
[----:B------:R-:W2:Y:S01]  /*00d0*/  LDC.64 R8, c[0x0][0x398] ;  /* 0x0000e600ff087b82 */ /* 0x000ea20000000a00 */
[----:B0-----:R-:W-:-:S07]  /*00e0*/  IMAD.WIDE R4, R11, 0x4, R4 ;  /* 0x000000040b047825 */ /* 0x001fce00078e0204 */
[----:B------:R-:W0:Y:S01]  /*00f0*/  LDC.64 R6, c[0x0][0x390] ;  /* 0x0000e400ff067b82 */ /* 0x000e220000000a00 */
[----:B-1----:R-:W4:Y:S01]  /*0100*/  LDG.E R4, desc[UR4][R4.64] ;  /* 0x0000000404047981 */ /* 0x002f22000c1e1900 */
[----:B---3--:R-:W-:-:S05]  /*0110*/  IMAD.WIDE R2, R11, 0x4, R2 ;  /* 0x000000040b027825 */ /* 0x008fca00078e0202 */
[----:B------:R-:W3:Y:S01]  /*0120*/  LDG.E R12, desc[UR4][R2.64] ;  /* 0x00000004020c7981 */ /* 0x000ee2000c1e1900 */
[----:B--2---:R-:W-:-:S06]  /*0130*/  IMAD.WIDE R8, R11, 0x4, R8 ;  /* 0x000000040b087825 */ /* 0x004fcc00078e0208 */
[----:B------:R1:W5:Y:S01]  /*0140*/  LDG.E R8, desc[UR4][R8.64] ;  /* 0x0000000408087981 */ /* 0x000362000c1e1900 */
[----:B0-----:R-:W-:-:S05]  /*0150*/  IMAD.WIDE R6, R11, 0x4, R6 ;  /* 0x000000040b067825 */ /* 0x001fca00078e0206 */
[----:B------:R1:W5:Y:S01]  /*0160*/  LDG.E R0, desc[UR4][R6.64] ;  /* 0x0000000406007981 */ /* 0x000362000c1e1900 */
[----:B------:R-:W-:Y:S01]  /*0170*/  BSSY.RECONVERGENT B0, `(.L_x_70) ;  /* 0x000001b000007945 */ /* 0x000fe20003800200 */
[----:B----4-:R-:W-:-:S05]  /*0180*/  VIADD R10, R4, 0x1 ;  /* 0x00000001040a7836 */ /* 0x010fca0000000000 */
[----:B------:R-:W-:-:S04]  /*0190*/  LEA.HI.SX32 R11, R10, 0xffffffff, 0x1f ;  /* 0xffffffff0a0b7811 */ /* 0x000fc800078ffaff */
[----:B---3--:R-:W-:-:S13]  /*01a0*/  ISETP.NE.AND P0, PT, R11, R12, PT ;  /* 0x0000000c0b00720c */ /* 0x008fda0003f05270 */
[----:B-1----:R-:W-:Y:S05]  /*01b0*/  @!P0 BRA `(.L_x_71) ;  /* 0x0000000000588947 */ /* 0x002fea0003800000 */
[----:B------:R-:W-:-:S07]  /*01c0*/  IMAD.MOV.U32 R9, RZ, RZ, R4 ;  /* 0x000000ffff097224 */ /* 0x000fce00078e0004 */
.L_x_72:
[C---:B------:R-:W-:Y:S01]  /*01d0*/  LEA R14, R11.reuse, 0x1, 0x1 ;  /* 0x000000010b0e7811 */ /* 0x040fe200078e08ff */
[C---:B-----5:R-:W-:Y:S02]  /*01e0*/  IMAD R4, R11.reuse, UR6, R0 ;  /* 0x000000060b047c24 */ /* 0x060fe4000f8e0200 */
[----:B------:R-:W-:Y:S01]  /*01f0*/  IMAD R6, R11, UR6, R8 ;  /* 0x000000060b067c24 */ /* 0x000fe2000f8e0208 */
[----:B------:R-:W-:Y:S01]  /*0200*/  ISETP.NE.AND P0, PT, R9, R14, PT ;  /* 0x0000000e0900720c */ /* 0x000fe20003f05270 */
[----:B------:R-:W-:Y:S01]  /*0210*/  IMAD.MOV.U32 R12, RZ, RZ, 0x1 ;  /* 0x00000001ff0c7424 */ /* 0x000fe200078e00ff */
[----:B------:R-:W-:-:S11]  /*0220*/  SHF.L.U32 R5, R4, 0x1, RZ ;  /* 0x0000000104057819 */ /* 0x000fd600000006ff */
[C---:B------:R-:W-:Y:S01]  /*0230*/  @!P0 IMAD.SHL.U32 R7, R6.reuse, 0x2, RZ ;  /* 0x0000000206078824 */ /* 0x040fe200078e00ff */
[----:B------:R-:W-:Y:S02]  /*0240*/  @P0 LEA R7, R6, 0x1, 0x1 ;  /* 0x0000000106070811 */ /* 0x000fe400078e08ff */
[----:B------:R-:W-:Y:S02]  /*0250*/  IADD3 R4, P0, PT, R5, UR8, RZ ;  /* 0x0000000805047c10 */ /* 0x000fe4000ff1e0ff */
[----:B------:R-:W-:Y:S02]  /*0260*/  IADD3 R6, P1, PT, R7, UR8, RZ ;  /* 0x0000000807067c10 */ /* 0x000fe4000ff3e0ff */
[----:B------:R-:W-:Y:S02]  /*0270*/  LEA.HI.X.SX32 R5, R5, UR9, 0x1, P0 ;  /* 0x0000000905057c11 */ /* 0x000fe400080f0eff */
[----:B------:R-:W-:-:S03]  /*0280*/  LEA.HI.X.SX32 R7, R7, UR9, 0x1, P1 ;  /* 0x0000000907077c11 */ /* 0x000fc600088f0eff */
[----:B------:R0:W-:Y:S04]  /*0290*/  STG.E.U8 desc[UR4][R4.64], R12 ;  /* 0x0000000c04007986 */ /* 0x0001e8000c101104 */
[----:B------:R0:W-:Y:S04]  /*02a0*/  STG.E.U8 desc[UR4][R6.64], R12 ;  /* 0x0000000c06007986 */ /* 0x0001e8000c101104 */
[----:B------:R-:W2:Y:S01]  /*02b0*/  LDG.E R10, desc[UR4][R2.64] ;  /* 0x00000004020a7981 */ /* 0x000ea2000c1e1900 */
[----:B------:R-:W-:Y:S01]  /*02c0*/  IMAD.IADD R9, R14, 0x1, -R11 ;  /* 0x000000010e097824 */ /* 0x000fe200078e0a0b */
[----:B------:R-:W-:-:S04]  /*02d0*/  MOV R13, R11 ;  /* 0x0000000b000d7202 */ /* 0x000fc80000000f00 */
[----:B------:R-:W-:Y:S01]  /*02e0*/  LEA.HI.SX32 R11, R9, 0xffffffff, 0x1f ;  /* 0xffffffff090b7811 */ /* 0x000fe200078ffaff */
[----:B------:R-:W-:-:S03]  /*02f0*/  IMAD.MOV.U32 R9, RZ, RZ, R13 ;  /* 0x000000ffff097224 */ /* 0x000fc600078e000d */
[----:B--2---:R-:W-:-:S13]  /*0300*/  ISETP.NE.AND P0, PT, R11, R10, PT ;  /* 0x0000000a0b00720c */ /* 0x004fda0003f05270 */
[----:B0-----:R-:W-:Y:S05]  /*0310*/  @P0 BRA `(.L_x_72) ;  /* 0xfffffffc00ac0947 */ /* 0x001fea000383ffff */
.L_x_71:
[----:B------:R-:W-:Y:S05]  /*0320*/  BSYNC.RECONVERGENT B0 ;  /* 0x0000000000007941 */ /* 0x000fea0003800200 */
.L_x_70:
[----:B------:R-:W0:Y:S01]  /*0330*/  LDCU UR7, c[0x0][0x3a8] ;  /* 0x00007500ff0777ac */ /* 0x000e220008000800 */
[----:B------:R-:W-:Y:S01]  /*0340*/  IMAD.MOV.U32 R6, RZ, RZ, 0x1 ;  /* 0x00000001ff067424 */ /* 0x000fe200078e00ff */
[----:B------:R-:W1:Y:S01]  /*0350*/  LDCU.64 UR10, c[0x0][0x3a0] ;  /* 0x00007400ff0a77ac */ /* 0x000e620008000a00 */
[C---:B0----5:R-:W-:Y:S02]  /*0360*/  IMAD R0, R11.reuse, UR7, R0 ;  /* 0x000000070b007c24 */ /* 0x061fe4000f8e0200 */
[----:B------:R-:W-:Y:S02]  /*0370*/  IMAD R8, R11, UR7, R8 ;  /* 0x000000070b087c24 */ /* 0x000fe4000f8e0208 */
[----:B------:R-:W-:-:S03]  /*0380*/  IMAD.SHL.U32 R0, R0, 0x2, RZ ;  /* 0x0000000200007824 */ /* 0x000fc600078e00ff */
[----:B------:R-:W-:Y:S02]  /*0390*/  SHF.L.U32 R8, R8, 0x1, RZ ;  /* 0x0000000108087819 */ /* 0x000fe400000006ff */
[----:B-1----:R-:W-:Y:S02]  /*03a0*/  IADD3 R2, P0, PT, R0, UR10, RZ ;  /* 0x0000000a00027c10 */ /* 0x002fe4000ff1e0ff */
[----:B------:R-:W-:Y:S02]  /*03b0*/  IADD3 R4, P1, PT, R8, UR10, RZ ;  /* 0x0000000a08047c10 */ /* 0x000fe4000ff3e0ff */
[----:B------:R-:W-:Y:S02]  /*03c0*/  LEA.HI.X.SX32 R3, R0, UR11, 0x1, P0 ;  /* 0x0000000b00037c11 */ /* 0x000fe400080f0eff */
[----:B------:R-:W-:Y:S02]  /*03d0*/  PRMT R0, R6, 0x7610, R0 ;  /* 0x0000761006007816 */ /* 0x000fe40000000000 */
[----:B------:R-:W-:-:S03]  /*03e0*/  LEA.HI.X.SX32 R5, R8, UR11, 0x1, P1 ;  /* 0x0000000b08057c11 */ /* 0x000fc600088f0eff */
[----:B------:R-:W-:Y:S04]  /*03f0*/  STG.E.U8 desc[UR4][R2.64+0x1], R0 ;  /* 0x0000010002007986 */ /* 0x000fe8000c101104 */
[----:B------:R-:W-:Y:S01]  /*0400*/  STG.E.U8 desc[UR4][R4.64+0x1], R0 ;  /* 0x0000010004007986 */ /* 0x000fe2000c101104 */
[----:B------:R-:W-:Y:S05]  /*0410*/  EXIT ;  /* 0x000000000000794d */ /* 0x000fea0003800000 */
.L_x_73:
        /* <DEDUP_REMOVED lines=14> */
.L_x_102:


//--------------------- .text._Z13calculate_lcaPiS_S_i --------------------------
	.section	.text._Z13calculate_lcaPiS_S_i,"ax",@progbits
	.align	128
        .global         _Z13calculate_lcaPiS_S_i
        .type           _Z13calculate_lcaPiS_S_i,@function
        .size           _Z13calculate_lcaPiS_S_i,(.L_x_97 - _Z13calculate_lcaPiS_S_i)
        .other          _Z13calculate_lcaPiS_S_i,@"STO_CUDA_ENTRY STV_DEFAULT"
_Z13calculate_lcaPiS_S_i:
.text._Z13calculate_lcaPiS_S_i:
        /* <DEDUP_REMOVED lines=9> */
[----:B------:R-:W1:Y:S07]  /*0090*/  LDCU.64 UR4, c[0x0][0x358] ;  /* 0x00006b00ff0477ac */ /* 0x000e6e0008000a00 */
[----:B------:R-:W2:Y:S01]  /*00a0*/  LDC.64 R10, c[0x0][0x388] ;  /* 0x0000e200ff0a7b82 */ /* 0x000ea20000000a00 */
[----:B0-----:R-:W-:-:S06]  /*00b0*/  IMAD.WIDE R8, R5, 0x4, R8 ;  /* 0x0000000405087825 */ /* 0x001fcc00078e0208 */
[----:B-1----:R-:W3:Y:S01]  /*00c0*/  LDG.E R8, desc[UR4][R8.64] ;  /* 0x0000000408087981 */ /* 0x002ee2000c1e1900 */
[----:B--2---:R-:W-:-:S06]  /*00d0*/  IMAD.WIDE R10, R5, 0x4, R10 ;  /* 0x00000004050a7825 */ /* 0x004fcc00078e020a */
[----:B------:R-:W2:Y:S01]  /*00e0*/  LDG.E R10, desc[UR4][R10.64] ;  /* 0x000000040a0a7981 */ /* 0x000ea2000c1e1900 */
[----:B------:R-:W-:Y:S01]  /*00f0*/  BSSY.RECONVERGENT B0, `(.L_x_74) ;  /* 0x0000029000007945 */ /* 0x000fe20003800200 */
[----:B------:R-:W-:Y:S02]  /*0100*/  IMAD.MOV.U32 R6, RZ, RZ, 0x1 ;  /* 0x00000001ff067424 */ /* 0x000fe400078e00ff */
[----:B---3--:R-:W-:Y:S02]  /*0110*/  VIADD R0, R8, 0x1 ;  /* 0x0000000108007836 */ /* 0x008fe40000000000 */
[----:B--2---:R-:W-:-:S03]  /*0120*/  VIADD R2, R10, 0x1 ;  /* 0x000000010a027836 */ /* 0x004fc60000000000 */
[----:B------:R-:W-:Y:S02]  /*0130*/  I2FP.F32.S32 R0, R0 ;  /* 0x0000000000007245 */ /* 0x000fe40000201400 */
[----:B------:R-:W-:-:S07]  /*0140*/  I2FP.F32.S32 R2, R2 ;  /* 0x0000000200027245 */ /* 0x000fce0000201400 */
.L_x_79:
[----:B------:R-:W-:Y:S01]  /*0150*/  IMAD.MOV.U32 R3, RZ, RZ, 0x1 ;  /* 0x00000001ff037424 */ /* 0x000fe200078e00ff */
[----:B------:R-:W-:Y:S04]  /*0160*/  BSSY.RECONVERGENT B1, `(.L_x_75) ;  /* 0x000000f000017945 */ /* 0x000fe80003800200 */
[----:B------:R-:W-:-:S04]  /*0170*/  SHF.L.U32 R4, R3, R6, RZ ;  /* 0x0000000603047219 */ /* 0x000fc800000006ff */
[----:B------:R-:W-:-:S04]  /*0180*/  I2FP.F32.S32 R4, R4 ;  /* 0x0000000400047245 */ /* 0x000fc80000201400 */
[----:B------:R-:W0:Y:S08]  /*0190*/  MUFU.RCP R3, R4 ;  /* 0x0000000400037308 */ /* 0x000e300000001000 */
[----:B------:R-:W1:Y:S01]  /*01a0*/  FCHK P0, R0, R4 ;  /* 0x0000000400007302 */ /* 0x000e620000000000 */
[----:B0-----:R-:W-:-:S04]  /*01b0*/  FFMA R8, -R4, R3, 1 ;  /* 0x3f80000004087423 */ /* 0x001fc80000000103 */
[----:B------:R-:W-:-:S04]  /*01c0*/  FFMA R3, R3, R8, R3 ;  /* 0x0000000803037223 */ /* 0x000fc80000000003 */
[----:B------:R-:W-:-:S04]  /*01d0*/  FFMA R8, R0, R3, RZ ;  /* 0x0000000300087223 */ /* 0x000fc800000000ff */
[----:B------:R-:W-:-:S04]  /*01e0*/  FFMA R7, -R4, R8, R0 ;  /* 0x0000000804077223 */ /* 0x000fc80000000100 */
[----:B------:R-:W-:Y:S01]  /*01f0*/  FFMA R7, R3, R7, R8 ;  /* 0x0000000703077223 */ /* 0x000fe20000000008 */
[----:B-1----:R-:W-:Y:S06]  /*0200*/  @!P0 BRA `(.L_x_76) ;  /* 0x0000000000108947 */ /* 0x002fec0003800000 */
[----:B------:R-:W-:Y:S01]  /*0210*/  IMAD.MOV.U32 R3, RZ, RZ, R0 ;  /* 0x000000ffff037224 */ /* 0x000fe200078e0000 */
[----:B------:R-:W-:-:S07]  /*0220*/  MOV R8, 0x240 ;  /* 0x0000024000087802 */ /* 0x000fce0000000f00 */
[----:B------:R-:W-:Y:S05]  /*0230*/  CALL.REL.NOINC `($__internal_1_$__cuda_sm3x_div_rn_noftz_f32_slowpath) ;  /* 0x0000000000687944 */ /* 0x000fea0003c00000 */
[----:B------:R-:W-:-:S07]  /*0240*/  IMAD.MOV.U32 R7, RZ, RZ, R3 ;  /* 0x000000ffff077224 */ /* 0x000fce00078e0003 */
.L_x_76:
[----:B------:R-:W-:Y:S05]  /*0250*/  BSYNC.RECONVERGENT B1 ;  /* 0x0000000000017941 */ /* 0x000fea0003800200 */
.L_x_75:
[----:B------:R-:W0:Y:S01]  /*0260*/  MUFU.RCP R3, R4 ;  /* 0x0000000400037308 */ /* 0x000e220000001000 */
[----:B------:R-:W-:Y:S07]  /*0270*/  BSSY.RECONVERGENT B1, `(.L_x_77) ;  /* 0x000000c000017945 */ /* 0x000fee0003800200 */
[----:B------:R-:W1:Y:S08]  /*0280*/  FCHK P0, R2, R4 ;  /* 0x0000000402007302 */ /* 0x000e700000000000 */
[----:B------:R-:W2:Y:S01]  /*0290*/  F2I.FLOOR.NTZ R7, R7 ;  /* 0x0000000700077305 */ /* 0x000ea20000207100 */
[----:B0-----:R-:W-:-:S04]  /*02a0*/  FFMA R8, -R4, R3, 1 ;  /* 0x3f80000004087423 */ /* 0x001fc80000000103 */
[----:B------:R-:W-:-:S04]  /*02b0*/  FFMA R10, R3, R8, R3 ;  /* 0x00000008030a7223 */ /* 0x000fc80000000003 */
[----:B------:R-:W-:-:S04]  /*02c0*/  FFMA R3, R2, R10, RZ ;  /* 0x0000000a02037223 */ /* 0x000fc800000000ff */
[----:B------:R-:W-:-:S04]  /*02d0*/  FFMA R8, -R4, R3, R2 ;  /* 0x0000000304087223 */ /* 0x000fc80000000102 */
[----:B------:R-:W-:Y:S01]  /*02e0*/  FFMA R3, R10, R8, R3 ;  /* 0x000000080a037223 */ /* 0x000fe20000000003 */
[----:B-12---:R-:W-:Y:S06]  /*02f0*/  @!P0 BRA `(.L_x_78) ;  /* 0x00000000000c8947 */ /* 0x006fec0003800000 */
[----:B------:R-:W-:Y:S01]  /*0300*/  IMAD.MOV.U32 R3, RZ, RZ, R2 ;  /* 0x000000ffff037224 */ /* 0x000fe200078e0002 */
[----:B------:R-:W-:-:S07]  /*0310*/  MOV R8, 0x330 ;  /* 0x0000033000087802 */ /* 0x000fce0000000f00 */
[----:B------:R-:W-:Y:S05]  /*0320*/  CALL.REL.NOINC `($__internal_1_$__cuda_sm3x_div_rn_noftz_f32_slowpath) ;  /* 0x00000000002c7944 */ /* 0x000fea0003c00000 */
.L_x_78:
[----:B------:R-:W-:Y:S05]  /*0330*/  BSYNC.RECONVERGENT B1 ;  /* 0x0000000000017941 */ /* 0x000fea0003800200 */
.L_x_77:
[----:B------:R-:W0:Y:S01]  /*0340*/  F2I.FLOOR.NTZ R4, R3 ;  /* 0x0000000300047305 */ /* 0x000e220000207100 */
[----:B------:R-:W-:Y:S01]  /*0350*/  VIADD R6, R6, 0x1 ;  /* 0x0000000106067836 */ /* 0x000fe20000000000 */
[----:B0-----:R-:W-:-:S13]  /*0360*/  ISETP.NE.AND P0, PT, R7, R4, PT ;  /* 0x000000040700720c */ /* 0x001fda0003f05270 */
[----:B------:R-:W-:Y:S05]  /*0370*/  @P0 BRA `(.L_x_79) ;  /* 0xfffffffc00740947 */ /* 0x000fea000383ffff */
[----:B------:R-:W-:Y:S05]  /*0380*/  BSYNC.RECONVERGENT B0 ;  /* 0x0000000000007941 */ /* 0x000fea0003800200 */
.L_x_74:
[----:B------:R-:W0:Y:S01]  /*0390*/  LDC.64 R2, c[0x0][0x390] ;  /* 0x0000e400ff027b82 */ /* 0x000e220000000a00 */
[----:B------:R-:W-:Y:S02]  /*03a0*/  VIADD R7, R7, 0xffffffff ;  /* 0xffffffff07077836 */ /* 0x000fe40000000000 */
[----:B0-----:R-:W-:-:S05]  /*03b0*/  IMAD.WIDE R2, R5, 0x4, R2 ;  /* 0x0000000405027825 */ /* 0x001fca00078e0202 */
[----:B------:R-:W-:Y:S01]  /*03c0*/  STG.E desc[UR4][R2.64], R7 ;  /* 0x0000000702007986 */ /* 0x000fe2000c101904 */
[----:B------:R-:W-:Y:S05]  /*03d0*/  EXIT ;  /* 0x000000000000794d */ /* 0x000fea0003800000 */
        .weak           $__internal_1_$__cuda_sm3x_div_rn_noftz_f32_slowpath
        .type           $__internal_1_$__cuda_sm3x_div_rn_noftz_f32_slowpath,@function
        .size           $__internal_1_$__cuda_sm3x_div_rn_noftz_f32_slowpath,(.L_x_97 - $__internal_1_$__cuda_sm3x_div_rn_noftz_f32_slowpath)
$__internal_1_$__cuda_sm3x_div_rn_noftz_f32_slowpath:
[--C-:B------:R-:W-:Y:S01]  /*03e0*/  SHF.R.U32.HI R10, RZ, 0x17, R4.reuse ;  /* 0x00000017ff0a7819 */ /* 0x100fe20000011604 */
[----:B------:R-:W-:Y:S01]  /*03f0*/  BSSY.RECONVERGENT B2, `(.L_x_80) ;  /* 0x0000063000027945 */ /* 0x000fe20003800200 */
[----:B------:R-:W-:Y:S01]  /*0400*/  SHF.R.U32.HI R9, RZ, 0x17, R3 ;  /* 0x00000017ff097819 */ /* 0x000fe20000011603 */
[----:B------:R-:W-:Y:S01]  /*0410*/  IMAD.MOV.U32 R12, RZ, RZ, R4 ;  /* 0x000000ffff0c7224 */ /* 0x000fe200078e0004 */
[----:B------:R-:W-:Y:S02]  /*0420*/  LOP3.LUT R10, R10, 0xff, RZ, 0xc0, !PT ;  /* 0x000000ff0a0a7812 */ /* 0x000fe400078ec0ff */
[----:B------:R-:W-:-:S03]  /*0430*/  LOP3.LUT R15, R9, 0xff, RZ, 0xc0, !PT ;  /* 0x000000ff090f7812 */ /* 0x000fc600078ec0ff */
[----:B------:R-:W-:Y:S02]  /*0440*/  VIADD R13, R10, 0xffffffff ;  /* 0xffffffff0a0d7836 */ /* 0x000fe40000000000 */
[----:B------:R-:W-:-:S03]  /*0450*/  VIADD R11, R15, 0xffffffff ;  /* 0xffffffff0f0b7836 */ /* 0x000fc60000000000 */
[----:B------:R-:W-:-:S04]  /*0460*/  ISETP.GT.U32.AND P0, PT, R13, 0xfd, PT ;  /* 0x000000fd0d00780c */ /* 0x000fc80003f04070 */
[----:B------:R-:W-:-:S13]  /*0470*/  ISETP.GT.U32.OR P0, PT, R11, 0xfd, P0 ;  /* 0x000000fd0b00780c */ /* 0x000fda0000704470 */
[----:B------:R-:W-:Y:S01]  /*0480*/  @!P0 IMAD.MOV.U32 R9, RZ, RZ, RZ ;  /* 0x000000ffff098224 */ /* 0x000fe200078e00ff */
[----:B------:R-:W-:Y:S06]  /*0490*/  @!P0 BRA `(.L_x_81) ;  /* 0x00000000005c8947 */ /* 0x000fec0003800000 */
[----:B------:R-:W-:Y:S02]  /*04a0*/  FSETP.GTU.FTZ.AND P0, PT, |R3|, +INF , PT ;  /* 0x7f8000000300780b */ /* 0x000fe40003f1c200 */
[----:B------:R-:W-:-:S04]  /*04b0*/  FSETP.GTU.FTZ.AND P1, PT, |R4|, +INF , PT ;  /* 0x7f8000000400780b */ /* 0x000fc80003f3c200 */
[----:B------:R-:W-:-:S13]  /*04c0*/  PLOP3.LUT P0, PT, P0, P1, PT, 0xf8, 0x8f ;  /* 0x00000000008f781c */ /* 0x000fda0000703f70 */
[----:B------:R-:W-:Y:S05]  /*04d0*/  @P0 BRA `(.L_x_82) ;  /* 0x00000004004c0947 */ /* 0x000fea0003800000 */
[----:B------:R-:W-:-:S13]  /*04e0*/  LOP3.LUT P0, RZ, R12, 0x7fffffff, R3, 0xc8, !PT ;  /* 0x7fffffff0cff7812 */ /* 0x000fda000780c803 */
[----:B------:R-:W-:Y:S05]  /*04f0*/  @!P0 BRA `(.L_x_83) ;  /* 0x00000004003c8947 */ /* 0x000fea0003800000 */
[C---:B------:R-:W-:Y:S02]  /*0500*/  FSETP.NEU.FTZ.AND P2, PT, |R3|.reuse, +INF , PT ;  /* 0x7f8000000300780b */ /* 0x040fe40003f5d200 */
[----:B------:R-:W-:Y:S02]  /*0510*/  FSETP.NEU.FTZ.AND P1, PT, |R4|, +INF , PT ;  /* 0x7f8000000400780b */ /* 0x000fe40003f3d200 */
[----:B------:R-:W-:-:S11]  /*0520*/  FSETP.NEU.FTZ.AND P0, PT, |R3|, +INF , PT ;  /* 0x7f8000000300780b */ /* 0x000fd60003f1d200 */
[----:B------:R-:W-:Y:S05]  /*0530*/  @!P1 BRA !P2, `(.L_x_83) ;  /* 0x00000004002c9947 */ /* 0x000fea0005000000 */
[----:B------:R-:W-:-:S04]  /*0540*/  LOP3.LUT P2, RZ, R3, 0x7fffffff, RZ, 0xc0, !PT ;  /* 0x7fffffff03ff7812 */ /* 0x000fc8000784c0ff */
[----:B------:R-:W-:-:S13]  /*0550*/  PLOP3.LUT P1, PT, P1, P2, PT, 0x2f, 0xf2 ;  /* 0x0000000000f2781c */ /* 0x000fda0000f24577 */
[----:B------:R-:W-:Y:S05]  /*0560*/  @P1 BRA `(.L_x_84) ;  /* 0x0000000400181947 */ /* 0x000fea0003800000 */
[----:B------:R-:W-:-:S04]  /*0570*/  LOP3.LUT P1, RZ, R12, 0x7fffffff, RZ, 0xc0, !PT ;  /* 0x7fffffff0cff7812 */ /* 0x000fc8000782c0ff */
[----:B------:R-:W-:-:S13]  /*0580*/  PLOP3.LUT P0, PT, P0, P1, PT, 0x2f, 0xf2 ;  /* 0x0000000000f2781c */ /* 0x000fda0000702577 */
[----:B------:R-:W-:Y:S05]  /*0590*/  @P0 BRA `(.L_x_85) ;  /* 0x0000000400000947 */ /* 0x000fea0003800000 */
[----:B------:R-:W-:Y:S02]  /*05a0*/  ISETP.GE.AND P0, PT, R11, RZ, PT ;  /* 0x000000ff0b00720c */ /* 0x000fe40003f06270 */
[----:B------:R-:W-:-:S11]  /*05b0*/  ISETP.GE.AND P1, PT, R13, RZ, PT ;  /* 0x000000ff0d00720c */ /* 0x000fd60003f26270 */
[----:B------:R-:W-:Y:S02]  /*05c0*/  @P0 IMAD.MOV.U32 R9, RZ, RZ, RZ ;  /* 0x000000ffff090224 */ /* 0x000fe400078e00ff */
[----:B------:R-:W-:Y:S01]  /*05d0*/  @!P0 FFMA R3, R3, 1.84467440737095516160e+19, RZ ;  /* 0x5f80000003038823 */ /* 0x000fe200000000ff */
[----:B------:R-:W-:Y:S02]  /*05e0*/  @!P0 IMAD.MOV.U32 R9, RZ, RZ, -0x40 ;  /* 0xffffffc0ff098424 */ /* 0x000fe400078e00ff */
[----:B------:R-:W-:Y:S02]  /*05f0*/  @!P1 FFMA R12, R4, 1.84467440737095516160e+19, RZ ;  /* 0x5f800000040c9823 */ /* 0x000fe400000000ff */
[----:B------:R-:W-:-:S07]  /*0600*/  @!P1 VIADD R9, R9, 0x40 ;  /* 0x0000004009099836 */ /* 0x000fce0000000000 */
.L_x_81:
[----:B------:R-:W-:Y:S01]  /*0610*/  LEA R11, R10, 0xc0800000, 0x17 ;  /* 0xc08000000a0b7811 */ /* 0x000fe200078eb8ff */
[----:B------:R-:W-:Y:S04]  /*0620*/  BSSY.RECONVERGENT B3, `(.L_x_86) ;  /* 0x0000036000037945 */ /* 0x000fe80003800200 */
[----:B------:R-:W-:Y:S02]  /*0630*/  IMAD.IADD R12, R12, 0x1, -R11 ;  /* 0x000000010c0c7824 */ /* 0x000fe400078e0a0b */
[----:B------:R-:W-:Y:S02]  /*0640*/  VIADD R11, R15, 0xffffff81 ;  /* 0xffffff810f0b7836 */ /* 0x000fe40000000000 */
[----:B------:R0:W1:Y:S01]  /*0650*/  MUFU.RCP R13, R12 ;  /* 0x0000000c000d7308 */ /* 0x0000620000001000 */
[----:B------:R-:W-:Y:S01]  /*0660*/  FADD.FTZ R14, -R12, -RZ ;  /* 0x800000ff0c0e7221 */ /* 0x000fe20000010100 */
[C---:B------:R-:W-:Y:S01]  /*0670*/  IMAD R3, R11.reuse, -0x800000, R3 ;  /* 0xff8000000b037824 */ /* 0x040fe200078e0203 */
[----:B0-----:R-:W-:-:S05]  /*0680*/  IADD3 R12, PT, PT, R11, 0x7f, -R10 ;  /* 0x0000007f0b0c7810 */ /* 0x001fca0007ffe80a */
[----:B------:R-:W-:Y:S02]  /*0690*/  IMAD.IADD R12, R12, 0x1, R9 ;  /* 0x000000010c0c7824 */ /* 0x000fe400078e0209 */
[----:B-1----:R-:W-:-:S04]  /*06a0*/  FFMA R16, R13, R14, 1 ;  /* 0x3f8000000d107423 */ /* 0x002fc8000000000e */
[----:B------:R-:W-:-:S04]  /*06b0*/  FFMA R18, R13, R16, R13 ;  /* 0x000000100d127223 */ /* 0x000fc8000000000d */
[----:B------:R-:W-:-:S04]  /*06c0*/  FFMA R13, R3, R18, RZ ;  /* 0x00000012030d7223 */ /* 0x000fc800000000ff */
[----:B------:R-:W-:-:S04]  /*06d0*/  FFMA R16, R14, R13, R3 ;  /* 0x0000000d0e107223 */ /* 0x000fc80000000003 */
[----:B------:R-:W-:-:S04]  /*06e0*/  FFMA R13, R18, R16, R13 ;  /* 0x00000010120d7223 */ /* 0x000fc8000000000d */
[----:B------:R-:W-:-:S04]  /*06f0*/  FFMA R14, R14, R13, R3 ;  /* 0x0000000d0e0e7223 */ /* 0x000fc80000000003 */
[----:B------:R-:W-:-:S05]  /*0700*/  FFMA R3, R18, R14, R13 ;  /* 0x0000000e12037223 */ /* 0x000fca000000000d */
[----:B------:R-:W-:-:S04]  /*0710*/  SHF.R.U32.HI R10, RZ, 0x17, R3 ;  /* 0x00000017ff0a7819 */ /* 0x000fc80000011603 */
[----:B------:R-:W-:-:S05]  /*0720*/  LOP3.LUT R10, R10, 0xff, RZ, 0xc0, !PT ;  /* 0x000000ff0a0a7812 */ /* 0x000fca00078ec0ff */
[----:B------:R-:W-:-:S04]  /*0730*/  IMAD.IADD R15, R10, 0x1, R12 ;  /* 0x000000010a0f7824 */ /* 0x000fc800078e020c */
[----:B------:R-:W-:-:S05]  /*0740*/  VIADD R9, R15, 0xffffffff ;  /* 0xffffffff0f097836 */ /* 0x000fca0000000000 */
[----:B------:R-:W-:-:S13]  /*0750*/  ISETP.GE.U32.AND P0, PT, R9, 0xfe, PT ;  /* 0x000000fe0900780c */ /* 0x000fda0003f06070 */
[----:B------:R-:W-:Y:S05]  /*0760*/  @!P0 BRA `(.L_x_87) ;  /* 0x0000000000808947 */ /* 0x000fea0003800000 */
[----:B------:R-:W-:-:S13]  /*0770*/  ISETP.GT.AND P0, PT, R15, 0xfe, PT ;  /* 0x000000fe0f00780c */ /* 0x000fda0003f04270 */
[----:B------:R-:W-:Y:S05]  /*0780*/  @P0 BRA `(.L_x_88) ;  /* 0x00000000006c0947 */ /* 0x000fea0003800000 */
[----:B------:R-:W-:-:S13]  /*0790*/  ISETP.GE.AND P0, PT, R15, 0x1, PT ;  /* 0x000000010f00780c */ /* 0x000fda0003f06270 */
[----:B------:R-:W-:Y:S05]  /*07a0*/  @P0 BRA `(.L_x_89) ;  /* 0x0000000000740947 */ /* 0x000fea0003800000 */
[----:B------:R-:W-:Y:S02]  /*07b0*/  ISETP.GE.AND P0, PT, R15, -0x18, PT ;  /* 0xffffffe80f00780c */ /* 0x000fe40003f06270 */
[----:B------:R-:W-:-:S11]  /*07c0*/  LOP3.LUT R3, R3, 0x80000000, RZ, 0xc0, !PT ;  /* 0x8000000003037812 */ /* 0x000fd600078ec0ff */
[----:B------:R-:W-:Y:S05]  /*07d0*/  @!P0 BRA `(.L_x_89) ;  /* 0x0000000000688947 */ /* 0x000fea0003800000 */
[CCC-:B------:R-:W-:Y:S01]  /*07e0*/  FFMA.RZ R9, R18.reuse, R14.reuse, R13.reuse ;  /* 0x0000000e12097223 */ /* 0x1c0fe2000000c00d */
[C---:B------:R-:W-:Y:S02]  /*07f0*/  VIADD R12, R15.reuse, 0x20 ;  /* 0x000000200f0c7836 */ /* 0x040fe40000000000 */
[CCC-:B------:R-:W-:Y:S01]  /*0800*/  FFMA.RM R10, R18.reuse, R14.reuse, R13.reuse ;  /* 0x0000000e120a7223 */ /* 0x1c0fe2000000400d */
[----:B------:R-:W-:Y:S02]  /*0810*/  ISETP.NE.AND P2, PT, R15, RZ, PT ;  /* 0x000000ff0f00720c */ /* 0x000fe40003f45270 */
[----:B------:R-:W-:Y:S01]  /*0820*/  LOP3.LUT R11, R9, 0x7fffff, RZ, 0xc0, !PT ;  /* 0x007fffff090b7812 */ /* 0x000fe200078ec0ff */
[----:B------:R-:W-:Y:S01]  /*0830*/  FFMA.RP R9, R18, R14, R13 ;  /* 0x0000000e12097223 */ /* 0x000fe2000000800d */
[----:B------:R-:W-:Y:S01]  /*0840*/  IMAD.MOV R13, RZ, RZ, -R15 ;  /* 0x000000ffff0d7224 */ /* 0x000fe200078e0a0f */
[----:B------:R-:W-:Y:S02]  /*0850*/  ISETP.NE.AND P1, PT, R15, RZ, PT ;  /* 0x000000ff0f00720c */ /* 0x000fe40003f25270 */
[----:B------:R-:W-:-:S02]  /*0860*/  LOP3.LUT R11, R11, 0x800000, RZ, 0xfc, !PT ;  /* 0x008000000b0b7812 */ /* 0x000fc400078efcff */
[----:B------:R-:W-:Y:S02]  /*0870*/  FSETP.NEU.FTZ.AND P0, PT, R9, R10, PT ;  /* 0x0000000a0900720b */ /* 0x000fe40003f1d000 */
[----:B------:R-:W-:Y:S02]  /*0880*/  SHF.L.U32 R12, R11, R12, RZ ;  /* 0x0000000c0b0c7219 */ /* 0x000fe400000006ff */
[----:B------:R-:W-:Y:S02]  /*0890*/  SEL R10, R13, RZ, P2 ;  /* 0x000000ff0d0a7207 */ /* 0x000fe40001000000 */
[----:B------:R-:W-:Y:S02]  /*08a0*/  ISETP.NE.AND P1, PT, R12, RZ, P1 ;  /* 0x000000ff0c00720c */ /* 0x000fe40000f25270 */
[----:B------:R-:W-:Y:S02]  /*08b0*/  SHF.R.U32.HI R10, RZ, R10, R11 ;  /* 0x0000000aff0a7219 */ /* 0x000fe4000001160b */
[----:B------:R-:W-:-:S02]  /*08c0*/  PLOP3.LUT P0, PT, P0, P1, PT, 0xf8, 0x8f ;  /* 0x00000000008f781c */ /* 0x000fc40000703f70 */
[----:B------:R-:W-:Y:S02]  /*08d0*/  SHF.R.U32.HI R12, RZ, 0x1, R10 ;  /* 0x00000001ff0c7819 */ /* 0x000fe4000001160a */
[----:B------:R-:W-:-:S04]  /*08e0*/  SEL R9, RZ, 0x1, !P0 ;  /* 0x00000001ff097807 */ /* 0x000fc80004000000 */
[----:B------:R-:W-:-:S04]  /*08f0*/  LOP3.LUT R9, R9, 0x1, R12, 0xf8, !PT ;  /* 0x0000000109097812 */ /* 0x000fc800078ef80c */
[----:B------:R-:W-:-:S05]  /*0900*/  LOP3.LUT R9, R9, R10, RZ, 0xc0, !PT ;  /* 0x0000000a09097212 */ /* 0x000fca00078ec0ff */
[----:B------:R-:W-:-:S05]  /*0910*/  IMAD.IADD R12, R12, 0x1, R9 ;  /* 0x000000010c0c7824 */ /* 0x000fca00078e0209 */
[----:B------:R-:W-:Y:S01]  /*0920*/  LOP3.LUT R3, R12, R3, RZ, 0xfc, !PT ;  /* 0x000000030c037212 */ /* 0x000fe200078efcff */
[----:B------:R-:W-:Y:S06]  /*0930*/  BRA `(.L_x_89) ;  /* 0x0000000000107947 */ /* 0x000fec0003800000 */
.L_x_88:
[----:B------:R-:W-:-:S04]  /*0940*/  LOP3.LUT R3, R3, 0x80000000, RZ, 0xc0, !PT ;  /* 0x8000000003037812 */ /* 0x000fc800078ec0ff */
[----:B------:R-:W-:Y:S01]  /*0950*/  LOP3.LUT R3, R3, 0x7f800000, RZ, 0xfc, !PT ;  /* 0x7f80000003037812 */ /* 0x000fe200078efcff */
[----:B------:R-:W-:Y:S06]  /*0960*/  BRA `(.L_x_89) ;  /* 0x0000000000047947 */ /* 0x000fec0003800000 */
.L_x_87:
[----:B------:R-:W-:-:S07]  /*0970*/  IMAD R3, R12, 0x800000, R3 ;  /* 0x008000000c037824 */ /* 0x000fce00078e0203 */
.L_x_89:
[----:B------:R-:W-:Y:S05]  /*0980*/  BSYNC.RECONVERGENT B3 ;  /* 0x0000000000037941 */ /* 0x000fea0003800200 */
.L_x_86:
[----:B------:R-:W-:Y:S05]  /*0990*/  BRA `(.L_x_90) ;  /* 0x0000000000207947 */ /* 0x000fea0003800000 */
.L_x_85:
[----:B------:R-:W-:-:S04]  /*09a0*/  LOP3.LUT R3, R12, 0x80000000, R3, 0x48, !PT ;  /* 0x800000000c037812 */ /* 0x000fc800078e4803 */
[----:B------:R-:W-:Y:S01]  /*09b0*/  LOP3.LUT R3, R3, 0x7f800000, RZ, 0xfc, !PT ;  /* 0x7f80000003037812 */ /* 0x000fe200078efcff */
[----:B------:R-:W-:Y:S06]  /*09c0*/  BRA `(.L_x_90) ;  /* 0x0000000000147947 */ /* 0x000fec0003800000 */
.L_x_84:
[----:B------:R-:W-:Y:S01]  /*09d0*/  LOP3.LUT R3, R12, 0x80000000, R3, 0x48, !PT ;  /* 0x800000000c037812 */ /* 0x000fe200078e4803 */
[----:B------:R-:W-:Y:S06]  /*09e0*/  BRA `(.L_x_90) ;  /* 0x00000000000c7947 */ /* 0x000fec0003800000 */
.L_x_83:
[----:B------:R-:W0:Y:S01]  /*09f0*/  MUFU.RSQ R3, -QNAN ;  /* 0xffc0000000037908 */ /* 0x000e220000001400 */
[----:B------:R-:W-:Y:S05]  /*0a00*/  BRA `(.L_x_90) ;  /* 0x0000000000047947 */ /* 0x000fea0003800000 */
.L_x_82:
[----:B------:R-:W-:-:S07]  /*0a10*/  FADD.FTZ R3, R3, R4 ;  /* 0x0000000403037221 */ /* 0x000fce0000010000 */
.L_x_90:
[----:B------:R-:W-:Y:S05]  /*0a20*/  BSYNC.RECONVERGENT B2 ;  /* 0x0000000000027941 */ /* 0x000fea0003800200 */
.L_x_80:
[----:B------:R-:W-:-:S04]  /*0a30*/  IMAD.MOV.U32 R9, RZ, RZ, 0x0 ;  /* 0x00000000ff097424 */ /* 0x000fc800078e00ff */
[----:B0-----:R-:W-:Y:S05]  /*0a40*/  RET.REL.NODEC R8 `(_Z13calculate_lcaPiS_S_i) ;  /* 0xfffffff4086c7950 */ /* 0x001fea0003c3ffff */
.L_x_91:
        /* <DEDUP_REMOVED lines=11> */
.L_x_97:


//--------------------- .text._Z12adjust_levelPiS_Pbiil --------------------------
	.section	.text._Z12adjust_levelPiS_Pbiil,"ax",@progbits
	.align	128
        .global         _Z12adjust_levelPiS_Pbiil
        .type           _Z12adjust_levelPiS_Pbiil,@function
        .size           _Z12adjust_levelPiS_Pbiil,(.L_x_104 - _Z12adjust_levelPiS_Pbiil)
        .other          _Z12adjust_levelPiS_Pbiil,@"STO_CUDA_ENTRY STV_DEFAULT"
_Z12adjust_levelPiS_Pbiil:
.text._Z12adjust_levelPiS_Pbiil:
        /* <DEDUP_REMOVED lines=12> */
[----:B------:R-:W4:Y:S01]  /*00c0*/  LDCU.64 UR8, c[0x0][0x3a0] ;  /* 0x00007400ff0877ac */ /* 0x000f220008000a00 */
[----:B0-----:R-:W-:-:S05]  /*00d0*/  IMAD.WIDE R2, R7, 0x4, R2 ;  /* 0x0000000407027825 */ /* 0x001fca00078e0202 */
[----:B-1----:R-:W5:Y:S01]  /*00e0*/  LDG.E R0, desc[UR6][R2.64] ;  /* 0x0000000602007981 */ /* 0x002f62000c1e1900 */
[----:B--2---:R-:W-:Y:S01]  /*00f0*/  UIADD3 UR4, UPT, UPT, UR5, -0x1, URZ ;  /* 0xffffffff05047890 */ /* 0x004fe2000fffe0ff */
[----:B---3--:R-:W-:-:S05]  /*0100*/  IMAD.WIDE R4, R7, 0x4, R4 ;  /* 0x0000000407047825 */ /* 0x008fca00078e0204 */
[----:B-----5:R-:W-:-:S05]  /*0110*/  VIADD R9, R0, UR4 ;  /* 0x0000000400097c36 */ /* 0x020fca0008000000 */
[----:B------:R0:W-:Y:S04]  /*0120*/  STG.E desc[UR6][R2.64], R9 ;  /* 0x0000000902007986 */ /* 0x0001e8000c101906 */
[----:B------:R-:W2:Y:S02]  /*0130*/  LDG.E R0, desc[UR6][R4.64] ;  /* 0x0000000604007981 */ /* 0x000ea4000c1e1900 */
[----:B--2---:R-:W-:-:S05]  /*0140*/  VIADD R7, R0, UR4 ;  /* 0x0000000400077c36 */ /* 0x004fca0008000000 */
[----:B------:R0:W-:Y:S01]  /*0150*/  STG.E desc[UR6][R4.64], R7 ;  /* 0x0000000704007986 */ /* 0x0001e2000c101906 */
[----:B------:R-:W-:Y:S06]  /*0160*/  BAR.SYNC.DEFER_BLOCKING 0x0 ;  /* 0x0000000000007b1d */ /* 0x000fec0000010000 */
[----:B------:R-:W4:Y:S04]  /*0170*/  LDG.E R0, desc[UR6][R2.64] ;  /* 0x0000000602007981 */ /* 0x000f28000c1e1900 */
[----:B------:R-:W2:Y:S01]  /*0180*/  LDG.E R11, desc[UR6][R4.64] ;  /* 0x00000006040b7981 */ /* 0x000ea2000c1e1900 */
[----:B----4-:R-:W-:-:S02]  /*0190*/  ISETP.GE.U32.AND P0, PT, R0, UR8, PT ;  /* 0x0000000800007c0c */ /* 0x010fc4000bf06070 */
[----:B------:R-:W-:Y:S02]  /*01a0*/  SHF.R.S32.HI R6, RZ, 0x1f, R0 ;  /* 0x0000001fff067819 */ /* 0x000fe40000011400 */
[C---:B--2---:R-:W-:Y:S02]  /*01b0*/  ISETP.GE.U32.AND P2, PT, R11.reuse, UR8, PT ;  /* 0x000000080b007c0c */ /* 0x044fe4000bf46070 */
[----:B------:R-:W-:Y:S02]  /*01c0*/  ISETP.GE.AND.EX P0, PT, R6, UR9, PT, P0 ;  /* 0x0000000906007c0c */ /* 0x000fe4000bf06300 */
[----:B------:R-:W-:Y:S02]  /*01d0*/  SHF.R.S32.HI R6, RZ, 0x1f, R11 ;  /* 0x0000001fff067819 */ /* 0x000fe4000001140b */
[----:B------:R-:W-:Y:S02]  /*01e0*/  ISETP.GE.U32.AND P1, PT, R11, UR8, PT ;  /* 0x000000080b007c0c */ /* 0x000fe4000bf26070 */
[----:B------:R-:W-:-:S02]  /*01f0*/  ISETP.GE.AND.EX P2, PT, R6, UR9, PT, P2 ;  /* 0x0000000906007c0c */ /* 0x000fc4000bf46320 */
[----:B------:R-:W-:Y:S02]  /*0200*/  ISETP.GE.AND.EX P1, PT, R6, UR9, PT, P1 ;  /* 0x0000000906007c0c */ /* 0x000fe4000bf26310 */
[----:B------:R-:W-:-:S03]  /*0210*/  SEL R6, RZ, 0xffffffff, P2 ;  /* 0xffffffffff067807 */ /* 0x000fc60001000000 */
[----:B------:R-:W-:-:S04]  /*0220*/  @!P0 SEL R6, RZ, 0xffffffff, !P1 ;  /* 0xffffffffff068807 */ /* 0x000fc80004800000 */
[----:B------:R-:W-:-:S04]  /*0230*/  LOP3.LUT R6, R6, 0x1, RZ, 0xc0, !PT ;  /* 0x0000000106067812 */ /* 0x000fc800078ec0ff */
[----:B------:R-:W-:-:S13]  /*0240*/  ISETP.NE.U32.AND P0, PT, R6, 0x1, PT ;  /* 0x000000010600780c */ /* 0x000fda0003f05070 */
[----:B0-----:R-:W-:Y:S05]  /*0250*/  @P0 EXIT ;  /* 0x000000000000094d */ /* 0x001fea0003800000 */
[----:B------:R-:W-:-:S13]  /*0260*/  ISETP.GT.AND P0, PT, R0, R11, PT ;  /* 0x0000000b0000720c */ /* 0x000fda0003f04270 */
[----:B------:R-:W-:Y:S05]  /*0270*/  @!P0 BRA `(.L_x_92) ;  /* 0x0000000000648947 */ /* 0x000fea0003800000 */
[----:B------:R-:W-:Y:S01]  /*0280*/  VIADD R4, R0, 0x1 ;  /* 0x0000000100047836 */ /* 0x000fe20000000000 */
[----:B------:R-:W0:Y:S01]  /*0290*/  LDCU.64 UR8, c[0x0][0x390] ;  /* 0x00007200ff0877ac */ /* 0x000e220008000a00 */
[----:B------:R-:W-:Y:S02]  /*02a0*/  VIADD R11, R11, -UR5 ;  /* 0x800000050b0b7c36 */ /* 0x000fe40008000000 */
[----:B------:R-:W-:Y:S01]  /*02b0*/  IMAD.MOV.U32 R8, RZ, RZ, 0x1 ;  /* 0x00000001ff087424 */ /* 0x000fe200078e00ff */
[----:B------:R-:W-:Y:S01]  /*02c0*/  LEA.HI.SX32 R9, R4, 0xffffffff, 0x1f ;  /* 0xffffffff04097811 */ /* 0x000fe200078ffaff */
[----:B------:R-:W-:-:S03]  /*02d0*/  VIADD R4, R11, 0x1 ;  /* 0x000000010b047836 */ /* 0x000fc60000000000 */
[----:B------:R-:W-:-:S04]  /*02e0*/  LEA R5, R9, 0x1, 0x1 ;  /* 0x0000000109057811 */ /* 0x000fc800078e08ff */
[C---:B------:R-:W-:Y:S01]  /*02f0*/  ISETP.NE.AND P0, PT, R0.reuse, R5, PT ;  /* 0x000000050000720c */ /* 0x040fe20003f05270 */
[----:B------:R-:W-:-:S04]  /*0300*/  VIADD R0, R0, -UR5 ;  /* 0x8000000500007c36 */ /* 0x000fc80008000000 */
[----:B------:R-:W-:-:S04]  /*0310*/  IMAD R0, R9, UR5, R0 ;  /* 0x0000000509007c24 */ /* 0x000fc8000f8e0200 */
[----:B------:R-:W-:-:S04]  /*0320*/  IMAD.SHL.U32 R0, R0, 0x2, RZ ;  /* 0x0000000200007824 */ /* 0x000fc800078e00ff */
[----:B------:R-:W-:-:S04]  /*0330*/  @!P0 IMAD.MOV R4, RZ, RZ, R11 ;  /* 0x000000ffff048224 */ /* 0x000fc800078e020b */
[----:B------:R-:W-:-:S04]  /*0340*/  IMAD R4, R9, UR5, R4 ;  /* 0x0000000509047c24 */ /* 0x000fc8000f8e0204 */
[C---:B------:R-:W-:Y:S01]  /*0350*/  IMAD.SHL.U32 R5, R4.reuse, 0x2, RZ ;  /* 0x0000000204057824 */ /* 0x040fe200078e00ff */
[----:B------:R-:W-:-:S03]  /*0360*/  LEA R7, R4, 0x1, 0x1 ;  /* 0x0000000104077811 */ /* 0x000fc600078e08ff */
[----:B------:R-:W-:Y:S01]  /*0370*/  @!P0 VIADD R7, R5, 0x2 ;  /* 0x0000000205078836 */ /* 0x000fe20000000000 */
[----:B0-----:R-:W-:-:S04]  /*0380*/  IADD3 R4, P0, PT, R0, UR8, RZ ;  /* 0x0000000800047c10 */ /* 0x001fc8000ff1e0ff */
[C---:B------:R-:W-:Y:S02]  /*0390*/  IADD3 R6, P1, PT, R7.reuse, UR8, RZ ;  /* 0x0000000807067c10 */ /* 0x040fe4000ff3e0ff */
[----:B------:R-:W-:Y:S02]  /*03a0*/  LEA.HI.X.SX32 R5, R0, UR9, 0x1, P0 ;  /* 0x0000000900057c11 */ /* 0x000fe400080f0eff */
[----:B------:R-:W-:Y:S02]  /*03b0*/  PRMT R0, R8, 0x7610, R0 ;  /* 0x0000761008007816 */ /* 0x000fe40000000000 */
[----:B------:R-:W-:-:S03]  /*03c0*/  LEA.HI.X.SX32 R7, R7, UR9, 0x1, P1 ;  /* 0x0000000907077c11 */ /* 0x000fc600088f0eff */
[----:B------:R-:W-:Y:S04]  /*03d0*/  STG.E.U8 desc[UR6][R4.64+0x2], R0 ;  /* 0x0000020004007986 */ /* 0x000fe8000c101106 */
[----:B------:R-:W-:Y:S04]  /*03e0*/  STG.E.U8 desc[UR6][R6.64], R0 ;  /* 0x0000000006007986 */ /* 0x000fe8000c101106 */
[----:B------:R-:W-:Y:S01]  /*03f0*/  STG.E desc[UR6][R2.64], R9 ;  /* 0x0000000902007986 */ /* 0x000fe2000c101906 */
[----:B------:R-:W-:Y:S05]  /*0400*/  EXIT ;  /* 0x000000000000794d */ /* 0x000fea0003800000 */
.L_x_92:
[----:B------:R-:W-:Y:S01]  /*0410*/  VIADD R2, R11, 0x1 ;  /* 0x000000010b027836 */ /* 0x000fe20000000000 */
[----:B------:R-:W0:Y:S01]  /*0420*/  LDCU.64 UR8, c[0x0][0x390] ;  /* 0x00007200ff0877ac */ /* 0x000e220008000a00 */
[----:B------:R-:W-:Y:S02]  /*0430*/  VIADD R0, R0, -UR5 ;  /* 0x8000000500007c36 */ /* 0x000fe40008000000 */
[----:B------:R-:W-:Y:S01]  /*0440*/  IMAD.MOV.U32 R8, RZ, RZ, 0x1 ;  /* 0x00000001ff087424 */ /* 0x000fe200078e00ff */
[----:B------:R-:W-:-:S04]  /*0450*/  LEA.HI.SX32 R9, R2, 0xffffffff, 0x1f ;  /* 0xffffffff02097811 */ /* 0x000fc800078ffaff */
[----:B------:R-:W-:-:S04]  /*0460*/  LEA R2, R9, 0x1, 0x1 ;  /* 0x0000000109027811 */ /* 0x000fc800078e08ff */
[----:B------:R-:W-:Y:S01]  /*0470*/  ISETP.NE.AND P0, PT, R11, R2, PT ;  /* 0x000000020b00720c */ /* 0x000fe20003f05270 */
[----:B------:R-:W-:-:S12]  /*0480*/  VIADD R2, R0, 0x1 ;  /* 0x0000000100027836 */ /* 0x000fd80000000000 */
[----:B------:R-:W-:Y:S02]  /*0490*/  @!P0 IMAD.MOV R2, RZ, RZ, R0 ;  /* 0x000000ffff028224 */ /* 0x000fe400078e0200 */
[----:B------:R-:W-:Y:S02]  /*04a0*/  VIADD R0, R11, -UR5 ;  /* 0x800000050b007c36 */ /* 0x000fe40008000000 */
[C---:B------:R-:W-:Y:S02]  /*04b0*/  IMAD R2, R9.reuse, UR5, R2 ;  /* 0x0000000509027c24 */ /* 0x040fe4000f8e0202 */
[----:B------:R-:W-:Y:S02]  /*04c0*/  IMAD R0, R9, UR5, R0 ;  /* 0x0000000509007c24 */ /* 0x000fe4000f8e0200 */
[C---:B------:R-:W-:Y:S01]  /*04d0*/  IMAD.SHL.U32 R3, R2.reuse, 0x2, RZ ;  /* 0x0000000202037824 */ /* 0x040fe200078e00ff */
[----:B------:R-:W-:Y:S01]  /*04e0*/  LEA R7, R2, 0x1, 0x1 ;  /* 0x0000000102077811 */ /* 0x000fe200078e08ff */
[----:B------:R-:W-:-:S02]  /*04f0*/  IMAD.SHL.U32 R0, R0, 0x2, RZ ;  /* 0x0000000200007824 */ /* 0x000fc400078e00ff */
[----:B------:R-:W-:-:S03]  /*0500*/  @!P0 VIADD R7, R3, 0x2 ;  /* 0x0000000203078836 */ /* 0x000fc60000000000 */
[C---:B0-----:R-:W-:Y:S02]  /*0510*/  IADD3 R2, P0, PT, R0.reuse, UR8, RZ ;  /* 0x0000000800027c10 */ /* 0x041fe4000ff1e0ff */
        /* <DEDUP_REMOVED lines=8> */
.L_x_93:
        /* <DEDUP_REMOVED lines=14> */
.L_x_104:


//--------------------- .text._Z10check_maskPbi   --------------------------
	.section	.text._Z10check_maskPbi,"ax",@progbits
	.align	128
        .global         _Z10check_maskPbi
        .type           _Z10check_maskPbi,@function
        .size           _Z10check_maskPbi,(.L_x_105 - _Z10check_maskPbi)
        .other          _Z10check_maskPbi,@"STO_CUDA_ENTRY STV_DEFAULT"
_Z10check_maskPbi:
.text._Z10check_maskPbi:
[----:B------:R-:W-:Y:S08]  /*0000*/  LDC R1, c[0x0][0x37c] ;  /* 0x0000df00ff017b82 */ /* 0x000ff00000000800 */
[----:B------:R-:W-:Y:S01]  /*0010*/  S2UR UR4, SR_CTAID.Z ;  /* 0x00000000000479c3 */ /* 0x000fe20000002700 */
[----:B------:R-:W0:Y:S01]  /*0020*/  S2R R0, SR_TID.Z ;  /* 0x0000000000007919 */ /* 0x000e220000002300 */
[----:B------:R-:W1:Y:S01]  /*0030*/  LDCU UR5, c[0x0][0x370] ;  /* 0x00006e00ff0577ac */ /* 0x000e620008000800 */
[----:B------:R-:W2:Y:S01]  /*0040*/  S2R R3, SR_TID.Y ;  /* 0x0000000000037919 */ /* 0x000ea20000002200 */
[----:B------:R-:W3:Y:S04]  /*0050*/  LDCU UR6, c[0x0][0x374] ;  /* 0x00006e80ff0677ac */ /* 0x000ee80008000800 */
[----:B------:R-:W3:Y:S01]  /*0060*/  S2UR UR7, SR_CTAID.Y ;  /* 0x00000000000779c3 */ /* 0x000ee20000002600 */
[----:B------:R-:W4:Y:S01]  /*0070*/  S2R R5, SR_TID.X ;  /* 0x0000000000057919 */ /* 0x000f220000002100 */
[----:B------:R-:W4:Y:S01]  /*0080*/  LDCU UR10, c[0x0][0x360] ;  /* 0x00006c00ff0a77ac */ /* 0x000f220008000800 */
[----:B------:R-:W2:Y:S05]  /*0090*/  LDCU UR11, c[0x0][0x364] ;  /* 0x00006c80ff0b77ac */ /* 0x000eaa0008000800 */
[----:B------:R-:W1:Y:S01]  /*00a0*/  S2UR UR8, SR_CTAID.X ;  /* 0x00000000000879c3 */ /* 0x000e620000002500 */
[----:B------:R-:W5:Y:S07]  /*00b0*/  LDCU UR9, c[0x0][0x388] ;  /* 0x00007100ff0977ac */ /* 0x000f6e0008000800 */
[----:B------:R-:W0:Y:S01]  /*00c0*/  LDC R7, c[0x0][0x368] ;  /* 0x0000da00ff077b82 */ /* 0x000e220000000800 */
[----:B---3--:R-:W-:-:S04]  /*00d0*/  UIMAD UR4, UR4, UR6, UR7 ;  /* 0x00000006040472a4 */ /* 0x008fc8000f8e0207 */
[----:B-1----:R-:W-:Y:S02]  /*00e0*/  UIMAD UR4, UR4, UR5, UR8 ;  /* 0x00000005040472a4 */ /* 0x002fe4000f8e0208 */
[----:B-----5:R-:W-:-:S04]  /*00f0*/  UIADD3 UR5, UPT, UPT, UR9, -0x1, URZ ;  /* 0xffffffff09057890 */ /* 0x020fc8000fffe0ff */
[----:B------:R-:W-:Y:S01]  /*0100*/  UIMAD UR5, UR5, UR9, URZ ;  /* 0x00000009050572a4 */ /* 0x000fe2000f8e02ff */
[----:B0-----:R-:W-:-:S03]  /*0110*/  IMAD R0, R7, UR4, R0 ;  /* 0x0000000407007c24 */ /* 0x001fc6000f8e0200 */
[----:B------:R-:W-:Y:S01]  /*0120*/  USHF.L.U32 UR5, UR5, 0x1, URZ ;  /* 0x0000000105057899 */ /* 0x000fe200080006ff */
[----:B--2---:R-:W-:-:S04]  /*0130*/  IMAD R0, R0, UR11, R3 ;  /* 0x0000000b00007c24 */ /* 0x004fc8000f8e0203 */
[----:B----4-:R-:W-:-:S05]  /*0140*/  IMAD R0, R0, UR10, R5 ;  /* 0x0000000a00007c24 */ /* 0x010fca000f8e0205 */
[----:B------:R-:W-:-:S13]  /*0150*/  ISETP.GE.AND P0, PT, R0, UR5, PT ;  /* 0x0000000500007c0c */ /* 0x000fda000bf06270 */
[----:B------:R-:W-:Y:S05]  /*0160*/  @P0 EXIT ;  /* 0x000000000000094d */ /* 0x000fea0003800000 */
[----:B------:R-:W0:Y:S01]  /*0170*/  LDCU.64 UR6, c[0x0][0x380] ;  /* 0x00007000ff0677ac */ /* 0x000e220008000a00 */
[----:B------:R-:W1:Y:S01]  /*0180*/  LDCU.64 UR4, c[0x0][0x358] ;  /* 0x00006b00ff0477ac */ /* 0x000e620008000a00 */
[----:B0-----:R-:W-:-:S04]  /*0190*/  IADD3 R2, P0, PT, R0, UR6, RZ ;  /* 0x0000000600027c10 */ /* 0x001fc8000ff1e0ff */
[----:B------:R-:W-:-:S05]  /*01a0*/  LEA.HI.X.SX32 R3, R0, UR7, 0x1, P0 ;  /* 0x0000000700037c11 */ /* 0x000fca00080f0eff */
[----:B-1----:R-:W-:Y:S01]  /*01b0*/  STG.E.U8 desc[UR4][R2.64], RZ ;  /* 0x000000ff02007986 */ /* 0x002fe2000c101104 */
[----:B------:R-:W-:Y:S05]  /*01c0*/  EXIT ;  /* 0x000000000000794d */ /* 0x000fea0003800000 */
.L_x_94:
        /* <DEDUP_REMOVED lines=11> */
.L_x_105:


//--------------------- .text._Z9init_maskPbi     --------------------------
	.section	.text._Z9init_maskPbi,"ax",@progbits
	.align	128
        .global         _Z9init_maskPbi
        .type           _Z9init_maskPbi,@function
        .size           _Z9init_maskPbi,(.L_x_106 - _Z9init_maskPbi)
        .other          _Z9init_maskPbi,@"STO_CUDA_ENTRY STV_DEFAULT"
_Z9init_maskPbi:
.text._Z9init_maskPbi:
        /* <DEDUP_REMOVED lines=29> */
.L_x_95:
        /* <DEDUP_REMOVED lines=11> */
.L_x_106:


//--------------------- .nv.global.init           --------------------------
	.section	.nv.global.init,"aw",@progbits
.nv.global.init:
	.type		$str,@object
	.size		$str,(.L_0 - $str)
$str:
        /*0000*/ 	.byte	0x25, 0x6c, 0x75, 0x20, 0x25, 0x64, 0x0a, 0x00
.L_0:


//--------------------- .nv.shared.reserved.0     --------------------------
	.section	.nv.shared.reserved.0,"aw",@nobits
	.weak		__nv_reservedSMEM_offset_0_alias
	.size		__nv_reservedSMEM_offset_0_alias, 0, 64
	.other		__nv_reservedSMEM_offset_0_alias,@"STO_CUDA_RESERVED_SHARED STV_DEFAULT"
__nv_reservedSMEM_offset_0_alias:
	.zero		0
	.zero		64


//--------------------- .nv.constant0._Z10print_hashPmi --------------------------
	.section	.nv.constant0._Z10print_hashPmi,"a",@progbits
	.sectionflags	@""
	.align	4
.nv.constant0._Z10print_hashPmi:
	.zero		908


//--------------------- .nv.constant0._Z9set_bloomPbS_Pmiii --------------------------
	.section	.nv.constant0._Z9set_bloomPbS_Pmiii,"a",@progbits
	.sectionflags	@""
	.align	4
.nv.constant0._Z9set_bloomPbS_Pmiii:
	.zero		932


//--------------------- .nv.constant0._Z8get_hashPbPmPci --------------------------
	.section	.nv.constant0._Z8get_hashPbPmPci,"a",@progbits
	.sectionflags	@""
	.align	4
.nv.constant0._Z8get_hashPbPmPci:
	.zero		924


//--------------------- .nv.constant0._Z6to_strPcPbii --------------------------
	.section	.nv.constant0._Z6to_strPcPbii,"a",@progbits
	.sectionflags	@""
	.align	4
.nv.constant0._Z6to_strPcPbii:
	.zero		920


//--------------------- .nv.constant0._Z9traversalPiS_S_S_Pbii --------------------------
	.section	.nv.constant0._Z9traversalPiS_S_S_Pbii,"a",@progbits
	.sectionflags	@""
	.align	4
.nv.constant0._Z9traversalPiS_S_S_Pbii:
	.zero		944


//--------------------- .nv.constant0._Z13calculate_lcaPiS_S_i --------------------------
	.section	.nv.constant0._Z13calculate_lcaPiS_S_i,"a",@progbits
	.sectionflags	@""
	.align	4
.nv.constant0._Z13calculate_lcaPiS_S_i:
	.zero		924


//--------------------- .nv.constant0._Z12adjust_levelPiS_Pbiil --------------------------
	.section	.nv.constant0._Z12adjust_levelPiS_Pbiil,"a",@progbits
	.sectionflags	@""
	.align	4
.nv.constant0._Z12adjust_levelPiS_Pbiil:
	.zero		936


//--------------------- .nv.constant0._Z10check_maskPbi --------------------------
	.section	.nv.constant0._Z10check_maskPbi,"a",@progbits
	.sectionflags	@""
	.align	4
.nv.constant0._Z10check_maskPbi:
	.zero		908


//--------------------- .nv.constant0._Z9init_maskPbi --------------------------
	.section	.nv.constant0._Z9init_maskPbi,"a",@progbits
	.sectionflags	@""
	.align	4
.nv.constant0._Z9init_maskPbi:
	.zero		908


//--------------------- SYMBOLS --------------------------

	.type		.nv.reservedSmem.offset0,@object
	.size		.nv.reservedSmem.offset0,0x4
	.type		vprintf,@function
